//
// Generated by NVIDIA NVVM Compiler
//
// Compiler Build ID: CL-36424714
// Cuda compilation tools, release 13.0, V13.0.88
// Based on NVVM 20.0.0
//

.version 9.0
.target sm_100
.address_size 64

	// .globl	vama_batch_f32
.extern .shared .align 16 .b8 smem_rb2[];

.visible .entry vama_batch_f32(
	.param .u64 .ptr .align 1 vama_batch_f32_param_0,
	.param .u64 .ptr .align 1 vama_batch_f32_param_1,
	.param .u64 .ptr .align 1 vama_batch_f32_param_2,
	.param .u64 .ptr .align 1 vama_batch_f32_param_3,
	.param .u64 .ptr .align 1 vama_batch_f32_param_4,
	.param .u32 vama_batch_f32_param_5,
	.param .u32 vama_batch_f32_param_6,
	.param .u32 vama_batch_f32_param_7,
	.param .u64 .ptr .align 1 vama_batch_f32_param_8,
	.param .u64 .ptr .align 1 vama_batch_f32_param_9
)
{
	.reg .pred 	%p<69>;
	.reg .b32 	%r<114>;
	.reg .b32 	%f<71>;
	.reg .b64 	%rd<61>;
	.reg .b64 	%fd<170>;

	ld.param.u64 	%rd14, [vama_batch_f32_param_0];
	ld.param.u64 	%rd10, [vama_batch_f32_param_1];
	ld.param.u64 	%rd11, [vama_batch_f32_param_2];
	ld.param.u64 	%rd12, [vama_batch_f32_param_3];
	ld.param.u64 	%rd13, [vama_batch_f32_param_4];
	ld.param.u32 	%r66, [vama_batch_f32_param_5];
	ld.param.u32 	%r67, [vama_batch_f32_param_6];
	ld.param.u32 	%r68, [vama_batch_f32_param_7];
	ld.param.u64 	%rd15, [vama_batch_f32_param_8];
	ld.param.u64 	%rd16, [vama_batch_f32_param_9];
	cvta.to.global.u64 	%rd1, %rd16;
	cvta.to.global.u64 	%rd2, %rd15;
	cvta.to.global.u64 	%rd3, %rd14;
	mov.u32 	%r1, %ctaid.x;
	setp.ge.s32 	%p1, %r1, %r68;
	setp.lt.s32 	%p2, %r66, 1;
	or.pred  	%p3, %p2, %p1;
	setp.ge.u32 	%p4, %r67, %r66;
	or.pred  	%p5, %p4, %p3;
	@%p5 bra 	$L__BB0_65;
	cvta.to.global.u64 	%rd17, %rd10;
	cvta.to.global.u64 	%rd18, %rd11;
	mul.wide.u32 	%rd19, %r1, 4;
	add.s64 	%rd20, %rd17, %rd19;
	ld.global.nc.u32 	%r2, [%rd20];
	add.s64 	%rd21, %rd18, %rd19;
	ld.global.nc.u32 	%r69, [%rd21];
	min.s32 	%r70, %r2, %r69;
	setp.lt.s32 	%p6, %r70, 1;
	@%p6 bra 	$L__BB0_65;
	cvta.to.global.u64 	%rd22, %rd12;
	add.s64 	%rd24, %rd22, %rd19;
	ld.global.nc.f32 	%f1, [%rd24];
	cvta.to.global.u64 	%rd25, %rd13;
	add.s64 	%rd26, %rd25, %rd19;
	ld.global.nc.f32 	%f2, [%rd26];
	mul.lo.s32 	%r4, %r66, %r1;
	mov.u32 	%r5, %tid.x;
	setp.ge.u32 	%p7, %r5, %r66;
	@%p7 bra 	$L__BB0_5;
	mov.u32 	%r6, %ntid.x;
	mov.u32 	%r92, %r5;
$L__BB0_4:
	add.s32 	%r71, %r92, %r4;
	mul.wide.s32 	%rd27, %r71, 4;
	add.s64 	%rd28, %rd2, %rd27;
	mov.b32 	%r72, 2143289344;
	st.global.u32 	[%rd28], %r72;
	add.s64 	%rd29, %rd1, %rd27;
	st.global.u32 	[%rd29], %r72;
	add.s32 	%r92, %r92, %r6;
	setp.lt.s32 	%p8, %r92, %r66;
	@%p8 bra 	$L__BB0_4;
$L__BB0_5:
	bar.sync 	0;
	setp.ne.s32 	%p9, %r5, 0;
	@%p9 bra 	$L__BB0_65;
	mul.wide.s32 	%rd30, %r67, 4;
	add.s64 	%rd31, %rd3, %rd30;
	ld.global.nc.f32 	%f25, [%rd31];
	cvt.f64.f32 	%fd143, %f25;
	add.s32 	%r73, %r4, %r67;
	mul.wide.s32 	%rd32, %r73, 4;
	add.s64 	%rd33, %rd2, %rd32;
	st.global.f32 	[%rd33], %f25;
	add.s32 	%r9, %r2, %r67;
	min.s32 	%r10, %r9, %r66;
	add.s32 	%r102, %r67, 1;
	setp.ge.s32 	%p10, %r102, %r10;
	@%p10 bra 	$L__BB0_23;
	not.b32 	%r12, %r67;
	add.s32 	%r13, %r10, %r12;
	sub.s32 	%r75, %r10, %r67;
	add.s32 	%r76, %r75, -2;
	and.b32  	%r14, %r13, 3;
	setp.lt.u32 	%p11, %r76, 3;
	mov.b32 	%r104, 1;
	@%p11 bra 	$L__BB0_18;
	and.b32  	%r15, %r13, -4;
	mov.b32 	%r104, 1;
$L__BB0_9:
	mul.wide.s32 	%rd34, %r102, 4;
	add.s64 	%rd4, %rd3, %rd34;
	ld.global.nc.f32 	%f4, [%rd4];
	abs.f32 	%f26, %f4;
	setp.equ.f32 	%p12, %f26, 0f7F800000;
	@%p12 bra 	$L__BB0_11;
	cvt.rn.f64.s32 	%fd61, %r104;
	add.s32 	%r104, %r104, 1;
	cvt.f64.f32 	%fd62, %f4;
	fma.rn.f64 	%fd63, %fd143, %fd61, %fd62;
	cvt.rn.f64.s32 	%fd64, %r104;
	div.rn.f64 	%fd143, %fd63, %fd64;
$L__BB0_11:
	cvt.rn.f32.f64 	%f27, %fd143;
	add.s32 	%r78, %r102, %r4;
	mul.wide.s32 	%rd35, %r78, 4;
	add.s64 	%rd5, %rd2, %rd35;
	st.global.f32 	[%rd5], %f27;
	ld.global.nc.f32 	%f5, [%rd4+4];
	abs.f32 	%f28, %f5;
	setp.equ.f32 	%p13, %f28, 0f7F800000;
	@%p13 bra 	$L__BB0_13;
	cvt.rn.f64.s32 	%fd65, %r104;
	add.s32 	%r104, %r104, 1;
	cvt.f64.f32 	%fd66, %f5;
	fma.rn.f64 	%fd67, %fd143, %fd65, %fd66;
	cvt.rn.f64.s32 	%fd68, %r104;
	div.rn.f64 	%fd143, %fd67, %fd68;
$L__BB0_13:
	cvt.rn.f32.f64 	%f29, %fd143;
	st.global.f32 	[%rd5+4], %f29;
	ld.global.nc.f32 	%f6, [%rd4+8];
	abs.f32 	%f30, %f6;
	setp.equ.f32 	%p14, %f30, 0f7F800000;
	@%p14 bra 	$L__BB0_15;
	cvt.rn.f64.s32 	%fd69, %r104;
	add.s32 	%r104, %r104, 1;
	cvt.f64.f32 	%fd70, %f6;
	fma.rn.f64 	%fd71, %fd143, %fd69, %fd70;
	cvt.rn.f64.s32 	%fd72, %r104;
	div.rn.f64 	%fd143, %fd71, %fd72;
$L__BB0_15:
	cvt.rn.f32.f64 	%f31, %fd143;
	st.global.f32 	[%rd5+8], %f31;
	ld.global.nc.f32 	%f7, [%rd4+12];
	abs.f32 	%f32, %f7;
	setp.equ.f32 	%p15, %f32, 0f7F800000;
	@%p15 bra 	$L__BB0_17;
	cvt.rn.f64.s32 	%fd73, %r104;
	add.s32 	%r104, %r104, 1;
	cvt.f64.f32 	%fd74, %f7;
	fma.rn.f64 	%fd75, %fd143, %fd73, %fd74;
	cvt.rn.f64.s32 	%fd76, %r104;
	div.rn.f64 	%fd143, %fd75, %fd76;
$L__BB0_17:
	cvt.rn.f32.f64 	%f33, %fd143;
	st.global.f32 	[%rd5+12], %f33;
	add.s32 	%r102, %r102, 4;
	add.s32 	%r79, %r102, %r12;
	setp.eq.s32 	%p16, %r79, %r15;
	@%p16 bra 	$L__BB0_18;
	bra.uni 	$L__BB0_9;
$L__BB0_18:
	setp.eq.s32 	%p17, %r14, 0;
	@%p17 bra 	$L__BB0_23;
	mov.b32 	%r97, 0;
$L__BB0_20:
	.pragma "nounroll";
	mul.wide.s32 	%rd36, %r102, 4;
	add.s64 	%rd37, %rd3, %rd36;
	ld.global.nc.f32 	%f3, [%rd37];
	abs.f32 	%f34, %f3;
	setp.equ.f32 	%p18, %f34, 0f7F800000;
	@%p18 bra 	$L__BB0_22;
	cvt.rn.f64.s32 	%fd77, %r104;
	add.s32 	%r104, %r104, 1;
	cvt.f64.f32 	%fd78, %f3;
	fma.rn.f64 	%fd79, %fd143, %fd77, %fd78;
	cvt.rn.f64.s32 	%fd80, %r104;
	div.rn.f64 	%fd143, %fd79, %fd80;
$L__BB0_22:
	cvt.rn.f32.f64 	%f35, %fd143;
	add.s32 	%r81, %r102, %r4;
	mul.wide.s32 	%rd38, %r81, 4;
	add.s64 	%rd39, %rd2, %rd38;
	st.global.f32 	[%rd39], %f35;
	add.s32 	%r102, %r102, 1;
	add.s32 	%r97, %r97, 1;
	setp.ne.s32 	%p19, %r97, %r14;
	@%p19 bra 	$L__BB0_20;
$L__BB0_23:
	setp.ge.s32 	%p20, %r9, %r66;
	@%p20 bra 	$L__BB0_29;
	cvt.f64.f32 	%fd8, %f2;
	cvt.f64.f32 	%fd9, %f1;
	sub.s32 	%r82, %r66, %r10;
	and.b32  	%r25, %r82, 3;
	setp.eq.s32 	%p21, %r25, 0;
	mov.u32 	%r101, %r10;
	@%p21 bra 	$L__BB0_27;
	mov.b32 	%r100, 0;
	mov.u32 	%r101, %r10;
$L__BB0_26:
	.pragma "nounroll";
	mul.wide.s32 	%rd40, %r101, 4;
	add.s64 	%rd41, %rd3, %rd40;
	ld.global.nc.f32 	%f36, [%rd41];
	abs.f32 	%f37, %f36;
	setp.equ.f32 	%p22, %f37, 0f7F800000;
	cvt.f64.f32 	%fd81, %f36;
	mul.f64 	%fd82, %fd9, %fd81;
	fma.rn.f64 	%fd83, %fd143, %fd8, %fd82;
	selp.f64 	%fd143, %fd143, %fd83, %p22;
	cvt.rn.f32.f64 	%f38, %fd143;
	add.s32 	%r84, %r101, %r4;
	mul.wide.s32 	%rd42, %r84, 4;
	add.s64 	%rd43, %rd2, %rd42;
	st.global.f32 	[%rd43], %f38;
	add.s32 	%r101, %r101, 1;
	add.s32 	%r100, %r100, 1;
	setp.ne.s32 	%p23, %r100, %r25;
	@%p23 bra 	$L__BB0_26;
$L__BB0_27:
	sub.s32 	%r85, %r10, %r66;
	setp.gt.u32 	%p24, %r85, -4;
	@%p24 bra 	$L__BB0_29;
$L__BB0_28:
	mul.wide.s32 	%rd44, %r101, 4;
	add.s64 	%rd45, %rd3, %rd44;
	ld.global.nc.f32 	%f39, [%rd45];
	abs.f32 	%f40, %f39;
	setp.equ.f32 	%p25, %f40, 0f7F800000;
	cvt.f64.f32 	%fd84, %f39;
	mul.f64 	%fd85, %fd9, %fd84;
	fma.rn.f64 	%fd86, %fd143, %fd8, %fd85;
	selp.f64 	%fd87, %fd143, %fd86, %p25;
	cvt.rn.f32.f64 	%f41, %fd87;
	add.s32 	%r86, %r101, %r4;
	mul.wide.s32 	%rd46, %r86, 4;
	add.s64 	%rd47, %rd2, %rd46;
	st.global.f32 	[%rd47], %f41;
	ld.global.nc.f32 	%f42, [%rd45+4];
	abs.f32 	%f43, %f42;
	setp.equ.f32 	%p26, %f43, 0f7F800000;
	cvt.f64.f32 	%fd88, %f42;
	mul.f64 	%fd89, %fd9, %fd88;
	fma.rn.f64 	%fd90, %fd87, %fd8, %fd89;
	selp.f64 	%fd91, %fd87, %fd90, %p26;
	cvt.rn.f32.f64 	%f44, %fd91;
	st.global.f32 	[%rd47+4], %f44;
	ld.global.nc.f32 	%f45, [%rd45+8];
	abs.f32 	%f46, %f45;
	setp.equ.f32 	%p27, %f46, 0f7F800000;
	cvt.f64.f32 	%fd92, %f45;
	mul.f64 	%fd93, %fd9, %fd92;
	fma.rn.f64 	%fd94, %fd91, %fd8, %fd93;
	selp.f64 	%fd95, %fd91, %fd94, %p27;
	cvt.rn.f32.f64 	%f47, %fd95;
	st.global.f32 	[%rd47+8], %f47;
	ld.global.nc.f32 	%f48, [%rd45+12];
	abs.f32 	%f49, %f48;
	setp.equ.f32 	%p28, %f49, 0f7F800000;
	cvt.f64.f32 	%fd96, %f48;
	mul.f64 	%fd97, %fd9, %fd96;
	fma.rn.f64 	%fd98, %fd95, %fd8, %fd97;
	selp.f64 	%fd143, %fd95, %fd98, %p28;
	cvt.rn.f32.f64 	%f50, %fd143;
	st.global.f32 	[%rd47+12], %f50;
	add.s32 	%r101, %r101, 4;
	setp.ne.s32 	%p29, %r101, %r66;
	@%p29 bra 	$L__BB0_28;
$L__BB0_29:
	max.s32 	%r44, %r2, %r69;
	add.s32 	%r45, %r44, %r67;
	setp.gt.s32 	%p30, %r45, %r66;
	@%p30 bra 	$L__BB0_65;
	add.s32 	%r110, %r45, -1;
	mov.b32 	%r109, 0;
	cvt.u64.u32 	%rd50, %r4;
$L__BB0_31:
	add.s32 	%r88, %r44, %r109;
	min.s32 	%r49, %r69, %r88;
	add.s32 	%r50, %r110, %r4;
	mul.wide.s32 	%rd48, %r50, 4;
	add.s64 	%rd49, %rd2, %rd48;
	ld.global.f32 	%f8, [%rd49];
	abs.f32 	%f52, %f8;
	setp.equ.f32 	%p31, %f52, 0f7F800000;
	mov.f32 	%f70, 0f7FC00000;
	@%p31 bra 	$L__BB0_64;
	add.s32 	%r51, %r110, 1;
	sub.s32 	%r89, %r51, %r67;
	min.s32 	%r52, %r89, %r69;
	setp.lt.s32 	%p32, %r52, 1;
	@%p32 bra 	$L__BB0_64;
	sub.s32 	%r53, %r51, %r52;
	setp.gt.s32 	%p33, %r53, %r110;
	mov.f64 	%fd163, 0d7FF0000000000000;
	mov.f64 	%fd162, 0dFFF0000000000000;
	@%p33 bra 	$L__BB0_62;
	and.b32  	%r54, %r49, 3;
	setp.eq.s32 	%p34, %r54, 0;
	mov.f64 	%fd162, 0dFFF0000000000000;
	mov.f64 	%fd163, 0d7FF0000000000000;
	mov.f64 	%fd133, 0dFFF0000000000000;
	mov.f64 	%fd134, 0d7FF0000000000000;
	mov.u32 	%r111, %r53;
	@%p34 bra 	$L__BB0_47;
	cvt.u64.u32 	%rd51, %r52;
	cvt.s64.s32 	%rd52, %r110;
	sub.s64 	%rd53, %rd52, %rd51;
	add.s64 	%rd54, %rd53, %rd50;
	shl.b64 	%rd55, %rd54, 2;
	add.s64 	%rd6, %rd2, %rd55;
	ld.global.f32 	%f9, [%rd6+4];
	abs.f32 	%f54, %f9;
	setp.equ.f32 	%p35, %f54, 0f7F800000;
	shl.b64 	%rd56, %rd53, 2;
	add.s64 	%rd7, %rd3, %rd56;
	mov.f64 	%fd162, %fd133;
	mov.f64 	%fd163, %fd134;
	@%p35 bra 	$L__BB0_38;
	ld.global.nc.f32 	%f10, [%rd7+4];
	abs.f32 	%f55, %f10;
	setp.equ.f32 	%p36, %f55, 0f7F800000;
	@%p36 bra 	$L__BB0_38;
	cvt.f64.f32 	%fd108, %f10;
	cvt.f64.f32 	%fd109, %f9;
	sub.f64 	%fd110, %fd108, %fd109;
	max.f64 	%fd162, %fd110, 0dFFF0000000000000;
	min.f64 	%fd163, %fd110, 0d7FF0000000000000;
$L__BB0_38:
	add.s32 	%r111, %r53, 1;
	setp.eq.s32 	%p37, %r54, 1;
	@%p37 bra 	$L__BB0_47;
	ld.global.f32 	%f11, [%rd6+8];
	abs.f32 	%f56, %f11;
	setp.equ.f32 	%p38, %f56, 0f7F800000;
	@%p38 bra 	$L__BB0_42;
	ld.global.nc.f32 	%f12, [%rd7+8];
	abs.f32 	%f57, %f12;
	setp.equ.f32 	%p39, %f57, 0f7F800000;
	@%p39 bra 	$L__BB0_42;
	cvt.f64.f32 	%fd111, %f12;
	cvt.f64.f32 	%fd112, %f11;
	sub.f64 	%fd113, %fd111, %fd112;
	setp.gt.f64 	%p40, %fd113, %fd162;
	selp.f64 	%fd162, %fd113, %fd162, %p40;
	setp.lt.f64 	%p41, %fd113, %fd163;
	selp.f64 	%fd163, %fd113, %fd163, %p41;
$L__BB0_42:
	add.s32 	%r111, %r53, 2;
	setp.eq.s32 	%p42, %r54, 2;
	@%p42 bra 	$L__BB0_47;
	ld.global.f32 	%f13, [%rd6+12];
	abs.f32 	%f58, %f13;
	setp.equ.f32 	%p43, %f58, 0f7F800000;
	@%p43 bra 	$L__BB0_46;
	ld.global.nc.f32 	%f14, [%rd7+12];
	abs.f32 	%f59, %f14;
	setp.equ.f32 	%p44, %f59, 0f7F800000;
	@%p44 bra 	$L__BB0_46;
	cvt.f64.f32 	%fd114, %f14;
	cvt.f64.f32 	%fd115, %f13;
	sub.f64 	%fd116, %fd114, %fd115;
	setp.gt.f64 	%p45, %fd116, %fd162;
	selp.f64 	%fd162, %fd116, %fd162, %p45;
	setp.lt.f64 	%p46, %fd116, %fd163;
	selp.f64 	%fd163, %fd116, %fd163, %p46;
$L__BB0_46:
	add.s32 	%r111, %r53, 3;
$L__BB0_47:
	add.s32 	%r90, %r49, -1;
	setp.lt.u32 	%p47, %r90, 3;
	@%p47 bra 	$L__BB0_62;
	add.s32 	%r112, %r4, %r111;
$L__BB0_49:
	mov.u32 	%r61, %r111;
	mul.wide.s32 	%rd57, %r112, 4;
	add.s64 	%rd8, %rd2, %rd57;
	ld.global.f32 	%f15, [%rd8];
	abs.f32 	%f60, %f15;
	setp.equ.f32 	%p48, %f60, 0f7F800000;
	mul.wide.s32 	%rd58, %r61, 4;
	add.s64 	%rd9, %rd3, %rd58;
	@%p48 bra 	$L__BB0_52;
	ld.global.nc.f32 	%f16, [%rd9];
	abs.f32 	%f61, %f16;
	setp.equ.f32 	%p49, %f61, 0f7F800000;
	@%p49 bra 	$L__BB0_52;
	cvt.f64.f32 	%fd117, %f16;
	cvt.f64.f32 	%fd118, %f15;
	sub.f64 	%fd119, %fd117, %fd118;
	setp.gt.f64 	%p50, %fd119, %fd162;
	selp.f64 	%fd162, %fd119, %fd162, %p50;
	setp.lt.f64 	%p51, %fd119, %fd163;
	selp.f64 	%fd163, %fd119, %fd163, %p51;
$L__BB0_52:
	ld.global.f32 	%f17, [%rd8+4];
	abs.f32 	%f62, %f17;
	setp.equ.f32 	%p52, %f62, 0f7F800000;
	@%p52 bra 	$L__BB0_55;
	ld.global.nc.f32 	%f18, [%rd9+4];
	abs.f32 	%f63, %f18;
	setp.equ.f32 	%p53, %f63, 0f7F800000;
	@%p53 bra 	$L__BB0_55;
	cvt.f64.f32 	%fd120, %f18;
	cvt.f64.f32 	%fd121, %f17;
	sub.f64 	%fd122, %fd120, %fd121;
	setp.gt.f64 	%p54, %fd122, %fd162;
	selp.f64 	%fd162, %fd122, %fd162, %p54;
	setp.lt.f64 	%p55, %fd122, %fd163;
	selp.f64 	%fd163, %fd122, %fd163, %p55;
$L__BB0_55:
	ld.global.f32 	%f19, [%rd8+8];
	abs.f32 	%f64, %f19;
	setp.equ.f32 	%p56, %f64, 0f7F800000;
	@%p56 bra 	$L__BB0_58;
	ld.global.nc.f32 	%f20, [%rd9+8];
	abs.f32 	%f65, %f20;
	setp.equ.f32 	%p57, %f65, 0f7F800000;
	@%p57 bra 	$L__BB0_58;
	cvt.f64.f32 	%fd123, %f20;
	cvt.f64.f32 	%fd124, %f19;
	sub.f64 	%fd125, %fd123, %fd124;
	setp.gt.f64 	%p58, %fd125, %fd162;
	selp.f64 	%fd162, %fd125, %fd162, %p58;
	setp.lt.f64 	%p59, %fd125, %fd163;
	selp.f64 	%fd163, %fd125, %fd163, %p59;
$L__BB0_58:
	ld.global.f32 	%f21, [%rd8+12];
	abs.f32 	%f66, %f21;
	setp.equ.f32 	%p60, %f66, 0f7F800000;
	@%p60 bra 	$L__BB0_61;
	ld.global.nc.f32 	%f22, [%rd9+12];
	abs.f32 	%f67, %f22;
	setp.equ.f32 	%p61, %f67, 0f7F800000;
	@%p61 bra 	$L__BB0_61;
	cvt.f64.f32 	%fd126, %f22;
	cvt.f64.f32 	%fd127, %f21;
	sub.f64 	%fd128, %fd126, %fd127;
	setp.gt.f64 	%p62, %fd128, %fd162;
	selp.f64 	%fd162, %fd128, %fd162, %p62;
	setp.lt.f64 	%p63, %fd128, %fd163;
	selp.f64 	%fd163, %fd128, %fd163, %p63;
$L__BB0_61:
	add.s32 	%r111, %r61, 4;
	add.s32 	%r91, %r61, 3;
	add.s32 	%r112, %r112, 4;
	setp.lt.s32 	%p64, %r91, %r110;
	@%p64 bra 	$L__BB0_49;
$L__BB0_62:
	abs.f64 	%fd129, %fd162;
	setp.equ.f64 	%p65, %fd129, 0d7FF0000000000000;
	abs.f64 	%fd130, %fd163;
	setp.equ.f64 	%p66, %fd130, 0d7FF0000000000000;
	or.pred  	%p67, %p65, %p66;
	mov.f32 	%f70, %f8;
	@%p67 bra 	$L__BB0_64;
	add.f64 	%fd132, %fd162, %fd163;
	cvt.rn.f32.f64 	%f68, %fd132;
	fma.rn.f32 	%f70, %f68, 0f3F000000, %f8;
$L__BB0_64:
	mul.wide.s32 	%rd59, %r50, 4;
	add.s64 	%rd60, %rd1, %rd59;
	st.global.f32 	[%rd60], %f70;
	add.s32 	%r110, %r110, 1;
	setp.ne.s32 	%p68, %r110, %r66;
	add.s32 	%r109, %r109, 1;
	@%p68 bra 	$L__BB0_31;
$L__BB0_65:
	ret;

}
	// .globl	vama_many_series_one_param_f32
.visible .entry vama_many_series_one_param_f32(
	.param .u64 .ptr .align 1 vama_many_series_one_param_f32_param_0,
	.param .u64 .ptr .align 1 vama_many_series_one_param_f32_param_1,
	.param .u32 vama_many_series_one_param_f32_param_2,
	.param .u32 vama_many_series_one_param_f32_param_3,
	.param .f32 vama_many_series_one_param_f32_param_4,
	.param .f32 vama_many_series_one_param_f32_param_5,
	.param .u32 vama_many_series_one_param_f32_param_6,
	.param .u32 vama_many_series_one_param_f32_param_7,
	.param .u64 .ptr .align 1 vama_many_series_one_param_f32_param_8,
	.param .u64 .ptr .align 1 vama_many_series_one_param_f32_param_9
)
{
	.reg .pred 	%p<55>;
	.reg .b32 	%r<207>;
	.reg .b32 	%f<52>;
	.reg .b64 	%rd<62>;
	.reg .b64 	%fd<76>;

	ld.param.u64 	%rd5, [vama_many_series_one_param_f32_param_0];
	ld.param.u64 	%rd4, [vama_many_series_one_param_f32_param_1];
	ld.param.u32 	%r108, [vama_many_series_one_param_f32_param_2];
	ld.param.u32 	%r109, [vama_many_series_one_param_f32_param_3];
	ld.param.f32 	%f13, [vama_many_series_one_param_f32_param_4];
	ld.param.f32 	%f14, [vama_many_series_one_param_f32_param_5];
	ld.param.u32 	%r110, [vama_many_series_one_param_f32_param_6];
	ld.param.u32 	%r111, [vama_many_series_one_param_f32_param_7];
	ld.param.u64 	%rd6, [vama_many_series_one_param_f32_param_8];
	ld.param.u64 	%rd7, [vama_many_series_one_param_f32_param_9];
	cvta.to.global.u64 	%rd1, %rd7;
	cvta.to.global.u64 	%rd2, %rd6;
	cvta.to.global.u64 	%rd3, %rd5;
	mov.u32 	%r1, %ctaid.y;
	setp.ge.s32 	%p1, %r1, %r110;
	@%p1 bra 	$L__BB1_59;
	mov.u32 	%r2, %tid.x;
	setp.ge.s32 	%p2, %r2, %r111;
	@%p2 bra 	$L__BB1_4;
	mov.u32 	%r3, %ntid.x;
	mov.u32 	%r166, %r2;
$L__BB1_3:
	mad.lo.s32 	%r112, %r166, %r110, %r1;
	mul.wide.s32 	%rd8, %r112, 4;
	add.s64 	%rd9, %rd2, %rd8;
	mov.b32 	%r113, 2143289344;
	st.global.u32 	[%rd9], %r113;
	add.s64 	%rd10, %rd1, %rd8;
	st.global.u32 	[%rd10], %r113;
	add.s32 	%r166, %r166, %r3;
	setp.lt.s32 	%p3, %r166, %r111;
	@%p3 bra 	$L__BB1_3;
$L__BB1_4:
	bar.sync 	0;
	setp.ne.s32 	%p4, %r2, 0;
	@%p4 bra 	$L__BB1_59;
	min.s32 	%r114, %r108, %r109;
	min.s32 	%r115, %r114, %r111;
	setp.lt.s32 	%p5, %r115, 1;
	@%p5 bra 	$L__BB1_59;
	cvta.to.global.u64 	%rd11, %rd4;
	mul.wide.u32 	%rd12, %r1, 4;
	add.s64 	%rd13, %rd11, %rd12;
	ld.global.nc.u32 	%r6, [%rd13];
	setp.ge.u32 	%p6, %r6, %r111;
	@%p6 bra 	$L__BB1_59;
	mad.lo.s32 	%r7, %r6, %r110, %r1;
	mul.wide.u32 	%rd14, %r7, 4;
	add.s64 	%rd15, %rd3, %rd14;
	ld.global.nc.f32 	%f1, [%rd15];
	abs.f32 	%f15, %f1;
	setp.ne.f32 	%p7, %f15, 0f7F800000;
	mov.f32 	%f51, %f1;
	@%p7 bra 	$L__BB1_11;
	mov.u32 	%r167, %r6;
$L__BB1_9:
	add.s32 	%r167, %r167, 1;
	setp.ge.s32 	%p8, %r167, %r111;
	mov.f32 	%f51, %f1;
	@%p8 bra 	$L__BB1_11;
	mad.lo.s32 	%r116, %r167, %r110, %r1;
	mul.wide.u32 	%rd16, %r116, 4;
	add.s64 	%rd17, %rd3, %rd16;
	ld.global.nc.f32 	%f51, [%rd17];
	abs.f32 	%f16, %f51;
	setp.equ.f32 	%p9, %f16, 0f7F800000;
	@%p9 bra 	$L__BB1_9;
$L__BB1_11:
	abs.f32 	%f17, %f51;
	setp.equ.f32 	%p10, %f17, 0f7F800000;
	@%p10 bra 	$L__BB1_59;
	cvt.f64.f32 	%fd71, %f51;
	add.s64 	%rd19, %rd2, %rd14;
	st.global.f32 	[%rd19], %f51;
	add.s32 	%r10, %r6, %r108;
	min.s32 	%r11, %r10, %r111;
	add.s32 	%r168, %r6, 1;
	setp.ge.s32 	%p11, %r168, %r11;
	@%p11 bra 	$L__BB1_30;
	not.b32 	%r118, %r6;
	add.s32 	%r13, %r11, %r118;
	sub.s32 	%r119, %r11, %r6;
	add.s32 	%r120, %r119, -2;
	and.b32  	%r14, %r13, 3;
	setp.lt.u32 	%p12, %r120, 3;
	mov.b32 	%r185, 1;
	@%p12 bra 	$L__BB1_25;
	and.b32  	%r122, %r13, -4;
	neg.s32 	%r182, %r122;
	add.s32 	%r123, %r6, 2;
	mad.lo.s32 	%r181, %r110, %r123, %r1;
	shl.b32 	%r17, %r110, 2;
	add.s32 	%r124, %r6, 3;
	mad.lo.s32 	%r180, %r110, %r124, %r1;
	add.s32 	%r125, %r6, 4;
	mad.lo.s32 	%r179, %r110, %r125, %r1;
	mad.lo.s32 	%r178, %r110, %r168, %r1;
	mov.b32 	%r185, 1;
	mov.u32 	%r183, %r6;
$L__BB1_15:
	mul.wide.u32 	%rd20, %r178, 4;
	add.s64 	%rd21, %rd3, %rd20;
	ld.global.nc.f32 	%f5, [%rd21];
	abs.f32 	%f18, %f5;
	setp.equ.f32 	%p13, %f18, 0f7F800000;
	@%p13 bra 	$L__BB1_17;
	cvt.rn.f64.s32 	%fd25, %r185;
	add.s32 	%r185, %r185, 1;
	cvt.f64.f32 	%fd26, %f5;
	fma.rn.f64 	%fd27, %fd71, %fd25, %fd26;
	cvt.rn.f64.s32 	%fd28, %r185;
	div.rn.f64 	%fd71, %fd27, %fd28;
$L__BB1_17:
	cvt.rn.f32.f64 	%f19, %fd71;
	mul.wide.u32 	%rd22, %r178, 4;
	add.s64 	%rd23, %rd2, %rd22;
	st.global.f32 	[%rd23], %f19;
	mul.wide.u32 	%rd24, %r181, 4;
	add.s64 	%rd25, %rd3, %rd24;
	ld.global.nc.f32 	%f6, [%rd25];
	abs.f32 	%f20, %f6;
	setp.equ.f32 	%p14, %f20, 0f7F800000;
	@%p14 bra 	$L__BB1_19;
	cvt.rn.f64.s32 	%fd29, %r185;
	add.s32 	%r185, %r185, 1;
	cvt.f64.f32 	%fd30, %f6;
	fma.rn.f64 	%fd31, %fd71, %fd29, %fd30;
	cvt.rn.f64.s32 	%fd32, %r185;
	div.rn.f64 	%fd71, %fd31, %fd32;
$L__BB1_19:
	cvt.rn.f32.f64 	%f21, %fd71;
	mul.wide.u32 	%rd26, %r181, 4;
	add.s64 	%rd27, %rd2, %rd26;
	st.global.f32 	[%rd27], %f21;
	mul.wide.u32 	%rd28, %r180, 4;
	add.s64 	%rd29, %rd3, %rd28;
	ld.global.nc.f32 	%f7, [%rd29];
	abs.f32 	%f22, %f7;
	setp.equ.f32 	%p15, %f22, 0f7F800000;
	@%p15 bra 	$L__BB1_21;
	cvt.rn.f64.s32 	%fd33, %r185;
	add.s32 	%r185, %r185, 1;
	cvt.f64.f32 	%fd34, %f7;
	fma.rn.f64 	%fd35, %fd71, %fd33, %fd34;
	cvt.rn.f64.s32 	%fd36, %r185;
	div.rn.f64 	%fd71, %fd35, %fd36;
$L__BB1_21:
	cvt.rn.f32.f64 	%f23, %fd71;
	mul.wide.u32 	%rd30, %r180, 4;
	add.s64 	%rd31, %rd2, %rd30;
	st.global.f32 	[%rd31], %f23;
	mul.wide.u32 	%rd32, %r179, 4;
	add.s64 	%rd33, %rd3, %rd32;
	ld.global.nc.f32 	%f8, [%rd33];
	abs.f32 	%f24, %f8;
	setp.equ.f32 	%p16, %f24, 0f7F800000;
	@%p16 bra 	$L__BB1_23;
	cvt.rn.f64.s32 	%fd37, %r185;
	add.s32 	%r185, %r185, 1;
	cvt.f64.f32 	%fd38, %f8;
	fma.rn.f64 	%fd39, %fd71, %fd37, %fd38;
	cvt.rn.f64.s32 	%fd40, %r185;
	div.rn.f64 	%fd71, %fd39, %fd40;
$L__BB1_23:
	cvt.rn.f32.f64 	%f25, %fd71;
	mul.wide.u32 	%rd34, %r179, 4;
	add.s64 	%rd35, %rd2, %rd34;
	st.global.f32 	[%rd35], %f25;
	add.s32 	%r183, %r183, 4;
	add.s32 	%r182, %r182, 4;
	add.s32 	%r181, %r181, %r17;
	add.s32 	%r180, %r180, %r17;
	add.s32 	%r179, %r179, %r17;
	add.s32 	%r178, %r178, %r17;
	setp.eq.s32 	%p17, %r182, 0;
	@%p17 bra 	$L__BB1_24;
	bra.uni 	$L__BB1_15;
$L__BB1_24:
	add.s32 	%r168, %r183, 1;
$L__BB1_25:
	setp.eq.s32 	%p18, %r14, 0;
	@%p18 bra 	$L__BB1_30;
	mad.lo.s32 	%r171, %r168, %r110, %r1;
	neg.s32 	%r170, %r14;
$L__BB1_27:
	.pragma "nounroll";
	mul.wide.u32 	%rd36, %r171, 4;
	add.s64 	%rd37, %rd3, %rd36;
	ld.global.nc.f32 	%f4, [%rd37];
	abs.f32 	%f26, %f4;
	setp.equ.f32 	%p19, %f26, 0f7F800000;
	@%p19 bra 	$L__BB1_29;
	cvt.rn.f64.s32 	%fd41, %r185;
	add.s32 	%r185, %r185, 1;
	cvt.f64.f32 	%fd42, %f4;
	fma.rn.f64 	%fd43, %fd71, %fd41, %fd42;
	cvt.rn.f64.s32 	%fd44, %r185;
	div.rn.f64 	%fd71, %fd43, %fd44;
$L__BB1_29:
	cvt.rn.f32.f64 	%f27, %fd71;
	add.s64 	%rd39, %rd2, %rd36;
	st.global.f32 	[%rd39], %f27;
	add.s32 	%r171, %r171, %r110;
	add.s32 	%r170, %r170, 1;
	setp.ne.s32 	%p20, %r170, 0;
	@%p20 bra 	$L__BB1_27;
$L__BB1_30:
	setp.ge.s32 	%p21, %r10, %r111;
	@%p21 bra 	$L__BB1_37;
	cvt.f64.f32 	%fd8, %f14;
	cvt.f64.f32 	%fd9, %f13;
	sub.s32 	%r126, %r111, %r11;
	and.b32  	%r33, %r126, 3;
	setp.eq.s32 	%p22, %r33, 0;
	mov.u32 	%r177, %r11;
	@%p22 bra 	$L__BB1_34;
	mad.lo.s32 	%r175, %r110, %r11, %r1;
	neg.s32 	%r174, %r33;
	mov.u32 	%r177, %r11;
$L__BB1_33:
	.pragma "nounroll";
	mul.wide.u32 	%rd40, %r175, 4;
	add.s64 	%rd41, %rd3, %rd40;
	ld.global.nc.f32 	%f28, [%rd41];
	abs.f32 	%f29, %f28;
	setp.equ.f32 	%p23, %f29, 0f7F800000;
	cvt.f64.f32 	%fd45, %f28;
	mul.f64 	%fd46, %fd9, %fd45;
	fma.rn.f64 	%fd47, %fd71, %fd8, %fd46;
	selp.f64 	%fd71, %fd71, %fd47, %p23;
	cvt.rn.f32.f64 	%f30, %fd71;
	add.s64 	%rd42, %rd2, %rd40;
	st.global.f32 	[%rd42], %f30;
	add.s32 	%r177, %r177, 1;
	add.s32 	%r175, %r175, %r110;
	add.s32 	%r174, %r174, 1;
	setp.ne.s32 	%p24, %r174, 0;
	@%p24 bra 	$L__BB1_33;
$L__BB1_34:
	sub.s32 	%r127, %r11, %r111;
	setp.gt.u32 	%p25, %r127, -4;
	@%p25 bra 	$L__BB1_37;
	sub.s32 	%r193, %r177, %r111;
	mul.lo.s32 	%r128, %r177, %r110;
	add.s32 	%r129, %r128, %r110;
	add.s32 	%r192, %r1, %r129;
	shl.b32 	%r45, %r110, 2;
	add.s32 	%r130, %r177, 2;
	mad.lo.s32 	%r191, %r110, %r130, %r1;
	add.s32 	%r131, %r177, 3;
	mad.lo.s32 	%r190, %r110, %r131, %r1;
	add.s32 	%r189, %r1, %r128;
$L__BB1_36:
	mul.wide.u32 	%rd43, %r189, 4;
	add.s64 	%rd44, %rd3, %rd43;
	ld.global.nc.f32 	%f31, [%rd44];
	abs.f32 	%f32, %f31;
	setp.equ.f32 	%p26, %f32, 0f7F800000;
	cvt.f64.f32 	%fd48, %f31;
	mul.f64 	%fd49, %fd9, %fd48;
	fma.rn.f64 	%fd50, %fd71, %fd8, %fd49;
	selp.f64 	%fd51, %fd71, %fd50, %p26;
	cvt.rn.f32.f64 	%f33, %fd51;
	add.s64 	%rd45, %rd2, %rd43;
	st.global.f32 	[%rd45], %f33;
	mul.wide.u32 	%rd46, %r192, 4;
	add.s64 	%rd47, %rd3, %rd46;
	ld.global.nc.f32 	%f34, [%rd47];
	abs.f32 	%f35, %f34;
	setp.equ.f32 	%p27, %f35, 0f7F800000;
	cvt.f64.f32 	%fd52, %f34;
	mul.f64 	%fd53, %fd9, %fd52;
	fma.rn.f64 	%fd54, %fd51, %fd8, %fd53;
	selp.f64 	%fd55, %fd51, %fd54, %p27;
	cvt.rn.f32.f64 	%f36, %fd55;
	add.s64 	%rd48, %rd2, %rd46;
	st.global.f32 	[%rd48], %f36;
	mul.wide.u32 	%rd49, %r191, 4;
	add.s64 	%rd50, %rd3, %rd49;
	ld.global.nc.f32 	%f37, [%rd50];
	abs.f32 	%f38, %f37;
	setp.equ.f32 	%p28, %f38, 0f7F800000;
	cvt.f64.f32 	%fd56, %f37;
	mul.f64 	%fd57, %fd9, %fd56;
	fma.rn.f64 	%fd58, %fd55, %fd8, %fd57;
	selp.f64 	%fd59, %fd55, %fd58, %p28;
	cvt.rn.f32.f64 	%f39, %fd59;
	add.s64 	%rd51, %rd2, %rd49;
	st.global.f32 	[%rd51], %f39;
	mul.wide.u32 	%rd52, %r190, 4;
	add.s64 	%rd53, %rd3, %rd52;
	ld.global.nc.f32 	%f40, [%rd53];
	abs.f32 	%f41, %f40;
	setp.equ.f32 	%p29, %f41, 0f7F800000;
	cvt.f64.f32 	%fd60, %f40;
	mul.f64 	%fd61, %fd9, %fd60;
	fma.rn.f64 	%fd62, %fd59, %fd8, %fd61;
	selp.f64 	%fd71, %fd59, %fd62, %p29;
	cvt.rn.f32.f64 	%f42, %fd71;
	add.s64 	%rd54, %rd2, %rd52;
	st.global.f32 	[%rd54], %f42;
	add.s32 	%r193, %r193, 4;
	add.s32 	%r192, %r192, %r45;
	add.s32 	%r191, %r191, %r45;
	add.s32 	%r190, %r190, %r45;
	add.s32 	%r189, %r189, %r45;
	setp.ne.s32 	%p30, %r193, 0;
	@%p30 bra 	$L__BB1_36;
$L__BB1_37:
	max.s32 	%r132, %r108, %r109;
	add.s32 	%r80, %r6, %r132;
	setp.gt.s32 	%p31, %r80, %r111;
	@%p31 bra 	$L__BB1_59;
	setp.ge.s32 	%p32, %r6, %r111;
	@%p32 bra 	$L__BB1_59;
	shl.b32 	%r134, %r109, 2;
	mov.u32 	%r135, smem_rb2;
	add.s32 	%r81, %r135, %r134;
	add.s32 	%r82, %r81, %r134;
	add.s32 	%r83, %r82, %r134;
	add.s32 	%r84, %r80, -1;
	mov.b32 	%r206, 0;
	mov.u32 	%r194, %r6;
	mov.u32 	%r202, %r206;
	mov.u32 	%r205, %r206;
	mov.u32 	%r200, %r206;
$L__BB1_40:
	mov.u32 	%r199, %r200;
	mov.u32 	%r201, %r202;
	mov.u32 	%r85, %r194;
	add.s32 	%r194, %r85, 1;
	sub.s32 	%r136, %r194, %r6;
	min.s32 	%r137, %r136, %r109;
	sub.s32 	%r91, %r194, %r137;
	setp.eq.s32 	%p33, %r199, %r205;
	mov.u32 	%r200, %r205;
	@%p33 bra 	$L__BB1_43;
$L__BB1_41:
	shl.b32 	%r138, %r199, 2;
	add.s32 	%r139, %r81, %r138;
	ld.shared.u32 	%r140, [%r139];
	setp.ge.s32 	%p34, %r140, %r91;
	mov.u32 	%r200, %r199;
	@%p34 bra 	$L__BB1_43;
	add.s32 	%r141, %r199, 1;
	rem.s32 	%r199, %r141, %r109;
	setp.ne.s32 	%p35, %r199, %r205;
	mov.u32 	%r200, %r205;
	@%p35 bra 	$L__BB1_41;
$L__BB1_43:
	setp.eq.s32 	%p36, %r201, %r206;
	mov.u32 	%r202, %r206;
	@%p36 bra 	$L__BB1_46;
$L__BB1_44:
	shl.b32 	%r142, %r201, 2;
	add.s32 	%r143, %r83, %r142;
	ld.shared.u32 	%r144, [%r143];
	setp.ge.s32 	%p37, %r144, %r91;
	mov.u32 	%r202, %r201;
	@%p37 bra 	$L__BB1_46;
	add.s32 	%r145, %r201, 1;
	rem.s32 	%r201, %r145, %r109;
	setp.ne.s32 	%p38, %r201, %r206;
	mov.u32 	%r202, %r206;
	@%p38 bra 	$L__BB1_44;
$L__BB1_46:
	mad.lo.s32 	%r98, %r85, %r110, %r1;
	mul.wide.u32 	%rd55, %r98, 4;
	add.s64 	%rd56, %rd2, %rd55;
	ld.global.f32 	%f9, [%rd56];
	add.s64 	%rd57, %rd3, %rd55;
	ld.global.nc.f32 	%f10, [%rd57];
	abs.f32 	%f11, %f9;
	setp.equ.f32 	%p39, %f11, 0f7F800000;
	abs.f32 	%f43, %f10;
	setp.equ.f32 	%p40, %f43, 0f7F800000;
	or.pred  	%p41, %p39, %p40;
	@%p41 bra 	$L__BB1_54;
	sub.f32 	%f12, %f10, %f9;
$L__BB1_48:
	mov.u32 	%r99, %r205;
	setp.eq.s32 	%p42, %r200, %r99;
	@%p42 bra 	$L__BB1_50;
	setp.eq.s32 	%p43, %r99, 0;
	selp.b32 	%r146, %r109, %r99, %p43;
	add.s32 	%r205, %r146, -1;
	shl.b32 	%r147, %r146, 2;
	add.s32 	%r149, %r135, %r147;
	ld.shared.f32 	%f45, [%r149+-4];
	setp.le.f32 	%p44, %f45, %f12;
	@%p44 bra 	$L__BB1_48;
$L__BB1_50:
	shl.b32 	%r150, %r99, 2;
	add.s32 	%r152, %r135, %r150;
	st.shared.f32 	[%r152], %f12;
	add.s32 	%r153, %r81, %r150;
	st.shared.u32 	[%r153], %r85;
	add.s32 	%r101, %r99, 1;
$L__BB1_51:
	mov.u32 	%r102, %r206;
	setp.eq.s32 	%p45, %r202, %r102;
	@%p45 bra 	$L__BB1_53;
	setp.eq.s32 	%p46, %r102, 0;
	selp.b32 	%r154, %r109, %r102, %p46;
	add.s32 	%r206, %r154, -1;
	shl.b32 	%r155, %r154, 2;
	add.s32 	%r156, %r82, %r155;
	ld.shared.f32 	%f46, [%r156+-4];
	setp.ge.f32 	%p47, %f46, %f12;
	@%p47 bra 	$L__BB1_51;
$L__BB1_53:
	shl.b32 	%r157, %r102, 2;
	add.s32 	%r158, %r82, %r157;
	st.shared.f32 	[%r158], %f12;
	add.s32 	%r159, %r83, %r157;
	st.shared.u32 	[%r159], %r85;
	add.s32 	%r160, %r102, 1;
	rem.s32 	%r206, %r160, %r109;
	rem.s32 	%r205, %r101, %r109;
$L__BB1_54:
	setp.lt.s32 	%p48, %r85, %r84;
	@%p48 bra 	$L__BB1_58;
	setp.ne.f32 	%p49, %f11, 0f7F800000;
	setp.ne.s32 	%p50, %r200, %r205;
	setp.ne.s32 	%p51, %r202, %r206;
	and.pred  	%p52, %p50, %p51;
	and.pred  	%p53, %p52, %p49;
	@%p53 bra 	$L__BB1_57;
	add.s64 	%rd61, %rd1, %rd55;
	st.global.f32 	[%rd61], %f9;
	bra.uni 	$L__BB1_58;
$L__BB1_57:
	shl.b32 	%r161, %r200, 2;
	add.s32 	%r163, %r135, %r161;
	ld.shared.f32 	%f47, [%r163];
	shl.b32 	%r164, %r202, 2;
	add.s32 	%r165, %r82, %r164;
	ld.shared.f32 	%f48, [%r165];
	add.f32 	%f49, %f47, %f48;
	fma.rn.f32 	%f50, %f49, 0f3F000000, %f9;
	add.s64 	%rd59, %rd1, %rd55;
	st.global.f32 	[%rd59], %f50;
$L__BB1_58:
	setp.ne.s32 	%p54, %r194, %r111;
	@%p54 bra 	$L__BB1_40;
$L__BB1_59:
	ret;

}


// ===== COMPILED SASS (sm_100) =====

	.target	sm_100

	.elftype	@"ET_EXEC"


//--------------------- .note.nv.tkinfo           --------------------------
	.section	.note.nv.tkinfo,"",@"SHT_NOTE"
	.sectionflags	@"SHF_NOTE_NV_TKINFO"
	.tkinfo
        /*0018*/ 	.word	0x00000002
        /*0030*/ 	.string	""
        /*0030*/ 	.string	"ptxas"
        /*0030*/ 	.string	"Cuda compilation tools, release 13.0, V13.0.88"
        /*0030*/ 	.string	"Build cuda_13.0.r13.0/compiler.36424714_0"
        /*0030*/ 	.string	"-arch sm_100 -m 64 "



//--------------------- .note.nv.cuinfo           --------------------------
	.section	.note.nv.cuinfo,"",@"SHT_NOTE"
	.sectionflags	@"SHF_NOTE_NV_CUINFO"
        /*0018*/ 	.short	0x0002
        /*001a*/ 	.short	0x0064
        /*001c*/ 	.short	0x0082
	.zero		2


//--------------------- .nv.info                  --------------------------
	.section	.nv.info,"",@"SHT_CUDA_INFO"
	.align	4


	//----- nvinfo : EIATTR_REGCOUNT
	.align		4
        /*0000*/ 	.byte	0x04, 0x2f
        /*0002*/ 	.short	(.L_1 - .L_0)
	.align		4
.L_0:
        /*0004*/ 	.word	index@(vama_batch_f32)
        /*0008*/ 	.word	0x00000028


	//----- nvinfo : EIATTR_FRAME_SIZE
	.align		4
.L_1:
        /*000c*/ 	.byte	0x04, 0x11
        /*000e*/ 	.short	(.L_3 - .L_2)
	.align		4
.L_2:
        /*0010*/ 	.word	index@($__internal_1_$__cuda_sm20_div_rn_f64_full)
        /*0014*/ 	.word	0x00000000


	//----- nvinfo : EIATTR_FRAME_SIZE
	.align		4
.L_3:
        /*0018*/ 	.byte	0x04, 0x11
        /*001a*/ 	.short	(.L_5 - .L_4)
	.align		4
.L_4:
        /*001c*/ 	.word	index@(vama_batch_f32)
        /*0020*/ 	.word	0x00000000


	//----- nvinfo : EIATTR_REGCOUNT
	.align		4
.L_5:
        /*0024*/ 	.byte	0x04, 0x2f
        /*0026*/ 	.short	(.L_7 - .L_6)
	.align		4
.L_6:
        /*0028*/ 	.word	index@(vama_many_series_one_param_f32)
        /*002c*/ 	.word	0x00000028


	//----- nvinfo : EIATTR_FRAME_SIZE
	.align		4
.L_7:
        /*0030*/ 	.byte	0x04, 0x11
        /*0032*/ 	.short	(.L_9 - .L_8)
	.align		4
.L_8:
        /*0034*/ 	.word	index@($__internal_0_$__cuda_sm20_div_rn_f64_full)
        /*0038*/ 	.word	0x00000000


	//----- nvinfo : EIATTR_FRAME_SIZE
	.align		4
.L_9:
        /*003c*/ 	.byte	0x04, 0x11
        /*003e*/ 	.short	(.L_11 - .L_10)
	.align		4
.L_10:
        /*0040*/ 	.word	index@(vama_many_series_one_param_f32)
        /*0044*/ 	.word	0x00000000


	//----- nvinfo : EIATTR_MIN_STACK_SIZE
	.align		4
.L_11:
        /*0048*/ 	.byte	0x04, 0x12
        /*004a*/ 	.short	(.L_13 - .L_12)
	.align		4
.L_12:
        /*004c*/ 	.word	index@(vama_many_series_one_param_f32)
        /*0050*/ 	.word	0x00000000


	//----- nvinfo : EIATTR_MIN_STACK_SIZE
	.align		4
.L_13:
        /*0054*/ 	.byte	0x04, 0x12
        /*0056*/ 	.short	(.L_15 - .L_14)
	.align		4
.L_14:
        /*0058*/ 	.word	index@(vama_batch_f32)
        /*005c*/ 	.word	0x00000000
.L_15:


//--------------------- .nv.compat                --------------------------
	.section	.nv.compat,"",@"SHT_CUDA_COMPAT_INFO"
	.align	4
        /*0000*/ 	.byte	0x02, 0x09, 0x00, 0x00, 0x02, 0x02, 0x01, 0x00, 0x02, 0x05, 0x05, 0x00, 0x03, 0x07, 0x01, 0x01
        /*0010*/ 	.byte	0x02, 0x03, 0x00, 0x00, 0x02, 0x06, 0x01, 0x00, 0x04, 0x0b, 0x08, 0x00, 0x01, 0x00, 0x00, 0x00
        /*0020*/ 	.byte	0x00, 0x00, 0x00, 0x00


//--------------------- .nv.info.vama_many_series_one_param_f32 --------------------------
	.section	.nv.info.vama_many_series_one_param_f32,"",@"SHT_CUDA_INFO"
	.sectionflags	@""
	.align	4


	//----- nvinfo : EIATTR_CUDA_API_VERSION
	.align		4
        /*0000*/ 	.byte	0x04, 0x37
        /*0002*/ 	.short	(.L_17 - .L_16)
.L_16:
        /*0004*/ 	.word	0x00000082


	//----- nvinfo : EIATTR_KPARAM_INFO
	.align		4
.L_17:
        /*0008*/ 	.byte	0x04, 0x17
        /*000a*/ 	.short	(.L_19 - .L_18)
.L_18:
        /*000c*/ 	.word	0x00000000
        /*0010*/ 	.short	0x0009
        /*0012*/ 	.short	0x0030
        /*0014*/ 	.byte	0x00, 0xf5, 0x21, 0x00


	//----- nvinfo : EIATTR_KPARAM_INFO
	.align		4
.L_19:
        /*0018*/ 	.byte	0x04, 0x17
        /*001a*/ 	.short	(.L_21 - .L_20)
.L_20:
        /*001c*/ 	.word	0x00000000
        /*0020*/ 	.short	0x0008
        /*0022*/ 	.short	0x0028
        /*0024*/ 	.byte	0x00, 0xf5, 0x21, 0x00


	//----- nvinfo : EIATTR_KPARAM_INFO
	.align		4
.L_21:
        /*0028*/ 	.byte	0x04, 0x17
        /*002a*/ 	.short	(.L_23 - .L_22)
.L_22:
        /*002c*/ 	.word	0x00000000
        /*0030*/ 	.short	0x0007
        /*0032*/ 	.short	0x0024
        /*0034*/ 	.byte	0x00, 0xf0, 0x11, 0x00


	//----- nvinfo : EIATTR_KPARAM_INFO
	.align		4
.L_23:
        /*0038*/ 	.byte	0x04, 0x17
        /*003a*/ 	.short	(.L_25 - .L_24)
.L_24:
        /*003c*/ 	.word	0x00000000
        /*0040*/ 	.short	0x0006
        /*0042*/ 	.short	0x0020
        /*0044*/ 	.byte	0x00, 0xf0, 0x11, 0x00


	//----- nvinfo : EIATTR_KPARAM_INFO
	.align		4
.L_25:
        /*0048*/ 	.byte	0x04, 0x17
        /*004a*/ 	.short	(.L_27 - .L_26)
.L_26:
        /*004c*/ 	.word	0x00000000
        /*0050*/ 	.short	0x0005
        /*0052*/ 	.short	0x001c
        /*0054*/ 	.byte	0x00, 0xf0, 0x11, 0x00


	//----- nvinfo : EIATTR_KPARAM_INFO
	.align		4
.L_27:
        /*0058*/ 	.byte	0x04, 0x17
        /*005a*/ 	.short	(.L_29 - .L_28)
.L_28:
        /*005c*/ 	.word	0x00000000
        /*0060*/ 	.short	0x0004
        /*0062*/ 	.short	0x0018
        /*0064*/ 	.byte	0x00, 0xf0, 0x11, 0x00


	//----- nvinfo : EIATTR_KPARAM_INFO
	.align		4
.L_29:
        /*0068*/ 	.byte	0x04, 0x17
        /*006a*/ 	.short	(.L_31 - .L_30)
.L_30:
        /*006c*/ 	.word	0x00000000
        /*0070*/ 	.short	0x0003
        /*0072*/ 	.short	0x0014
        /*0074*/ 	.byte	0x00, 0xf0, 0x11, 0x00


	//----- nvinfo : EIATTR_KPARAM_INFO
	.align		4
.L_31:
        /*0078*/ 	.byte	0x04, 0x17
        /*007a*/ 	.short	(.L_33 - .L_32)
.L_32:
        /*007c*/ 	.word	0x00000000
        /*0080*/ 	.short	0x0002
        /*0082*/ 	.short	0x0010
        /*0084*/ 	.byte	0x00, 0xf0, 0x11, 0x00


	//----- nvinfo : EIATTR_KPARAM_INFO
	.align		4
.L_33:
        /*0088*/ 	.byte	0x04, 0x17
        /*008a*/ 	.short	(.L_35 - .L_34)
.L_34:
        /*008c*/ 	.word	0x00000000
        /*0090*/ 	.short	0x0001
        /*0092*/ 	.short	0x0008
        /*0094*/ 	.byte	0x00, 0xf5, 0x21, 0x00


	//----- nvinfo : EIATTR_KPARAM_INFO
	.align		4
.L_35:
        /*0098*/ 	.byte	0x04, 0x17
        /*009a*/ 	.short	(.L_37 - .L_36)
.L_36:
        /*009c*/ 	.word	0x00000000
        /*00a0*/ 	.short	0x0000
        /*00a2*/ 	.short	0x0000
        /*00a4*/ 	.byte	0x00, 0xf5, 0x21, 0x00


	//----- nvinfo : EIATTR_SPARSE_MMA_MASK
	.align		4
.L_37:
        /*00a8*/ 	.byte	0x03, 0x50
        /*00aa*/ 	.short	0x0000


	//----- nvinfo : EIATTR_MAXREG_COUNT
	.align		4
        /*00ac*/ 	.byte	0x03, 0x1b
        /*00ae*/ 	.short	0x00ff


	//----- nvinfo : EIATTR_NUM_BARRIERS
	.align		4
        /*00b0*/ 	.byte	0x02, 0x4c
        /*00b2*/ 	.byte	0x01
	.zero		1


	//----- nvinfo : EIATTR_MERCURY_ISA_VERSION
	.align		4
        /*00b4*/ 	.byte	0x03, 0x5f
        /*00b6*/ 	.short	0x0101


	//----- nvinfo : EIATTR_VRC_CTA_INIT_COUNT
	.align		4
        /*00b8*/ 	.byte	0x02, 0x4a
	.zero		1
	.zero		1


	//----- nvinfo : EIATTR_EXIT_INSTR_OFFSETS
	.align		4
        /*00bc*/ 	.byte	0x04, 0x1c
        /*00be*/ 	.short	(.L_39 - .L_38)


	//   ....[0]....
.L_38:
        /*00c0*/ 	.word	0x00000040


	//   ....[1]....
        /*00c4*/ 	.word	0x000001a0


	//   ....[2]....
        /*00c8*/ 	.word	0x000001e0


	//   ....[3]....
        /*00cc*/ 	.word	0x00000250


	//   ....[4]....
        /*00d0*/ 	.word	0x000003e0


	//   ....[5]....
        /*00d4*/ 	.word	0x00001830


	//   ....[6]....
        /*00d8*/ 	.word	0x00001850


	//   ....[7]....
        /*00dc*/ 	.word	0x00002430


	//----- nvinfo : EIATTR_CRS_STACK_SIZE
	.align		4
.L_39:
        /*00e0*/ 	.byte	0x04, 0x1e
        /*00e2*/ 	.short	(.L_41 - .L_40)
.L_40:
        /*00e4*/ 	.word	0x00000000


	//----- nvinfo : EIATTR_CBANK_PARAM_SIZE
	.align		4
.L_41:
        /*00e8*/ 	.byte	0x03, 0x19
        /*00ea*/ 	.short	0x0038


	//----- nvinfo : EIATTR_PARAM_CBANK
	.align		4
        /*00ec*/ 	.byte	0x04, 0x0a
        /*00ee*/ 	.short	(.L_43 - .L_42)
	.align		4
.L_42:
        /*00f0*/ 	.word	index@(.nv.constant0.vama_many_series_one_param_f32)
        /*00f4*/ 	.short	0x0380
        /*00f6*/ 	.short	0x0038


	//----- nvinfo : EIATTR_SW_WAR
	.align		4
.L_43:
        /*00f8*/ 	.byte	0x04, 0x36
        /*00fa*/ 	.short	(.L_45 - .L_44)
.L_44:
        /*00fc*/ 	.word	0x00000008
.L_45:


//--------------------- .nv.info.vama_batch_f32   --------------------------
	.section	.nv.info.vama_batch_f32,"",@"SHT_CUDA_INFO"
	.sectionflags	@""
	.align	4


	//----- nvinfo : EIATTR_CUDA_API_VERSION
	.align		4
        /*0000*/ 	.byte	0x04, 0x37
        /*0002*/ 	.short	(.L_47 - .L_46)
.L_46:
        /*0004*/ 	.word	0x00000082


	//----- nvinfo : EIATTR_KPARAM_INFO
	.align		4
.L_47:
        /*0008*/ 	.byte	0x04, 0x17
        /*000a*/ 	.short	(.L_49 - .L_48)
.L_48:
        /*000c*/ 	.word	0x00000000
        /*0010*/ 	.short	0x0009
        /*0012*/ 	.short	0x0040
        /*0014*/ 	.byte	0x00, 0xf5, 0x21, 0x00


	//----- nvinfo : EIATTR_KPARAM_INFO
	.align		4
.L_49:
        /*0018*/ 	.byte	0x04, 0x17
        /*001a*/ 	.short	(.L_51 - .L_50)
.L_50:
        /*001c*/ 	.word	0x00000000
        /*0020*/ 	.short	0x0008
        /*0022*/ 	.short	0x0038
        /*0024*/ 	.byte	0x00, 0xf5, 0x21, 0x00


	//----- nvinfo : EIATTR_KPARAM_INFO
	.align		4
.L_51:
        /*0028*/ 	.byte	0x04, 0x17
        /*002a*/ 	.short	(.L_53 - .L_52)
.L_52:
        /*002c*/ 	.word	0x00000000
        /*0030*/ 	.short	0x0007
        /*0032*/ 	.short	0x0030
        /*0034*/ 	.byte	0x00, 0xf0, 0x11, 0x00


	//----- nvinfo : EIATTR_KPARAM_INFO
	.align		4
.L_53:
        /*0038*/ 	.byte	0x04, 0x17
        /*003a*/ 	.short	(.L_55 - .L_54)
.L_54:
        /*003c*/ 	.word	0x00000000
        /*0040*/ 	.short	0x0006
        /*0042*/ 	.short	0x002c
        /*0044*/ 	.byte	0x00, 0xf0, 0x11, 0x00


	//----- nvinfo : EIATTR_KPARAM_INFO
	.align		4
.L_55:
        /*0048*/ 	.byte	0x04, 0x17
        /*004a*/ 	.short	(.L_57 - .L_56)
.L_56:
        /*004c*/ 	.word	0x00000000
        /*0050*/ 	.short	0x0005
        /*0052*/ 	.short	0x0028
        /*0054*/ 	.byte	0x00, 0xf0, 0x11, 0x00


	//----- nvinfo : EIATTR_KPARAM_INFO
	.align		4
.L_57:
        /*0058*/ 	.byte	0x04, 0x17
        /*005a*/ 	.short	(.L_59 - .L_58)
.L_58:
        /*005c*/ 	.word	0x00000000
        /*0060*/ 	.short	0x0004
        /*0062*/ 	.short	0x0020
        /*0064*/ 	.byte	0x00, 0xf5, 0x21, 0x00


	//----- nvinfo : EIATTR_KPARAM_INFO
	.align		4
.L_59:
        /*0068*/ 	.byte	0x04, 0x17
        /*006a*/ 	.short	(.L_61 - .L_60)
.L_60:
        /*006c*/ 	.word	0x00000000
        /*0070*/ 	.short	0x0003
        /*0072*/ 	.short	0x0018
        /*0074*/ 	.byte	0x00, 0xf5, 0x21, 0x00


	//----- nvinfo : EIATTR_KPARAM_INFO
	.align		4
.L_61:
        /*0078*/ 	.byte	0x04, 0x17
        /*007a*/ 	.short	(.L_63 - .L_62)
.L_62:
        /*007c*/ 	.word	0x00000000
        /*0080*/ 	.short	0x0002
        /*0082*/ 	.short	0x0010
        /*0084*/ 	.byte	0x00, 0xf5, 0x21, 0x00


	//----- nvinfo : EIATTR_KPARAM_INFO
	.align		4
.L_63:
        /*0088*/ 	.byte	0x04, 0x17
        /*008a*/ 	.short	(.L_65 - .L_64)
.L_64:
        /*008c*/ 	.word	0x00000000
        /*0090*/ 	.short	0x0001
        /*0092*/ 	.short	0x0008
        /*0094*/ 	.byte	0x00, 0xf5, 0x21, 0x00


	//----- nvinfo : EIATTR_KPARAM_INFO
	.align		4
.L_65:
        /*0098*/ 	.byte	0x04, 0x17
        /*009a*/ 	.short	(.L_67 - .L_66)
.L_66:
        /*009c*/ 	.word	0x00000000
        /*00a0*/ 	.short	0x0000
        /*00a2*/ 	.short	0x0000
        /*00a4*/ 	.byte	0x00, 0xf5, 0x21, 0x00


	//----- nvinfo : EIATTR_SPARSE_MMA_MASK
	.align		4
.L_67:
        /*00a8*/ 	.byte	0x03, 0x50
        /*00aa*/ 	.short	0x0000


	//----- nvinfo : EIATTR_MAXREG_COUNT
	.align		4
        /*00ac*/ 	.byte	0x03, 0x1b
        /*00ae*/ 	.short	0x00ff


	//----- nvinfo : EIATTR_NUM_BARRIERS
	.align		4
        /*00b0*/ 	.byte	0x02, 0x4c
        /*00b2*/ 	.byte	0x01
	.zero		1


	//----- nvinfo : EIATTR_MERCURY_ISA_VERSION
	.align		4
        /*00b4*/ 	.byte	0x03, 0x5f
        /*00b6*/ 	.short	0x0101


	//----- nvinfo : EIATTR_VRC_CTA_INIT_COUNT
	.align		4
        /*00b8*/ 	.byte	0x02, 0x4a
	.zero		1
	.zero		1


	//----- nvinfo : EIATTR_EXIT_INSTR_OFFSETS
	.align		4
        /*00bc*/ 	.byte	0x04, 0x1c
        /*00be*/ 	.short	(.L_69 - .L_68)


	//   ....[0]....
.L_68:
        /*00c0*/ 	.word	0x00000070


	//   ....[1]....
        /*00c4*/ 	.word	0x00000110


	//   ....[2]....
        /*00c8*/ 	.word	0x000002c0


	//   ....[3]....
        /*00cc*/ 	.word	0x00002340


	//   ....[4]....
        /*00d0*/ 	.word	0x00002fc0


	//----- nvinfo : EIATTR_CRS_STACK_SIZE
	.align		4
.L_69:
        /*00d4*/ 	.byte	0x04, 0x1e
        /*00d6*/ 	.short	(.L_71 - .L_70)
.L_70:
        /*00d8*/ 	.word	0x00000000


	//----- nvinfo : EIATTR_CBANK_PARAM_SIZE
	.align		4
.L_71:
        /*00dc*/ 	.byte	0x03, 0x19
        /*00de*/ 	.short	0x0048


	//----- nvinfo : EIATTR_PARAM_CBANK
	.align		4
        /*00e0*/ 	.byte	0x04, 0x0a
        /*00e2*/ 	.short	(.L_73 - .L_72)
	.align		4
.L_72:
        /*00e4*/ 	.word	index@(.nv.constant0.vama_batch_f32)
        /*00e8*/ 	.short	0x0380
        /*00ea*/ 	.short	0x0048


	//----- nvinfo : EIATTR_SW_WAR
	.align		4
.L_73:
        /*00ec*/ 	.byte	0x04, 0x36
        /*00ee*/ 	.short	(.L_75 - .L_74)
.L_74:
        /*00f0*/ 	.word	0x00000008
.L_75:


//--------------------- .nv.callgraph             --------------------------
	.section	.nv.callgraph,"",@"SHT_CUDA_CALLGRAPH"
	.align	4
	.sectionentsize	8
	.align		4
        /*0000*/ 	.word	0x00000000
	.align		4
        /*0004*/ 	.word	0xffffffff
	.align		4
        /*0008*/ 	.word	0x00000000
	.align		4
        /*000c*/ 	.word	0xfffffffe
	.align		4
        /*0010*/ 	.word	0x00000000
	.align		4
        /*0014*/ 	.word	0xfffffffd
	.align		4
        /*0018*/ 	.word	0x00000000
	.align		4
        /*001c*/ 	.word	0xfffffffc


//--------------------- .text.vama_many_series_one_param_f32 --------------------------
	.section	.text.vama_many_series_one_param_f32,"ax",@progbits
	.align	128
        .global         vama_many_series_one_param_f32
        .type           vama_many_series_one_param_f32,@function
        .size           vama_many_series_one_param_f32,(.L_x_72 - vama_many_series_one_param_f32)
        .other          vama_many_series_one_param_f32,@"STO_CUDA_ENTRY STV_DEFAULT"
vama_many_series_one_param_f32:
.text.vama_many_series_one_param_f32:
[----:B------:R-:W-:Y:S01]  /*0000*/  LDC R1, c[0x0][0x37c] ;  /* 0x0000df00ff017b82 */ /* 0x000fe20000000800 */
[----:B------:R-:W0:Y:S01]  /*0010*/  S2R R0, SR_CTAID.Y ;  /* 0x0000000000007919 */ /* 0x000e220000002600 */
[----:B------:R-:W0:Y:S02]  /*0020*/  LDCU UR4, c[0x0][0x3a0] ;  /* 0x00007400ff0477ac */ /* 0x000e240008000800 */
[----:B0-----:R-:W-:-:S13]  /*0030*/  ISETP.GE.AND P0, PT, R0, UR4, PT ;  /* 0x0000000400007c0c */ /* 0x001fda000bf06270 */
[----:B------:R-:W-:Y:S05]  /*0040*/  @P0 EXIT ;  /* 0x000000000000094d */ /* 0x000fea0003800000 */
[----:B------:R-:W0:Y:S01]  /*0050*/  S2R R11, SR_TID.X ;  /* 0x00000000000b7919 */ /* 0x000e220000002100 */
[----:B------:R-:W0:Y:S01]  /*0060*/  LDCU UR5, c[0x0][0x3a4] ;  /* 0x00007480ff0577ac */ /* 0x000e220008000800 */
[----:B------:R-:W-:Y:S01]  /*0070*/  BSSY.RECONVERGENT B0, `(.L_x_0) ;  /* 0x0000011000007945 */ /* 0x000fe20003800200 */
[----:B------:R-:W1:Y:S01]  /*0080*/  LDCU.64 UR10, c[0x0][0x358] ;  /* 0x00006b00ff0a77ac */ /* 0x000e620008000a00 */
[C---:B0-----:R-:W-:Y:S02]  /*0090*/  ISETP.GE.AND P0, PT, R11.reuse, UR5, PT ;  /* 0x000000050b007c0c */ /* 0x041fe4000bf06270 */
[----:B------:R-:W-:-:S11]  /*00a0*/  ISETP.NE.AND P1, PT, R11, RZ, PT ;  /* 0x000000ff0b00720c */ /* 0x000fd60003f25270 */
[----:B-1----:R-:W-:Y:S05]  /*00b0*/  @P0 BRA `(.L_x_1) ;  /* 0x0000000000300947 */ /* 0x002fea0003800000 */
[----:B------:R-:W0:Y:S01]  /*00c0*/  LDC R10, c[0x0][0x360] ;  /* 0x0000d800ff0a7b82 */ /* 0x000e220000000800 */
[----:B------:R-:W-:-:S07]  /*00d0*/  IMAD.MOV.U32 R13, RZ, RZ, 0x7fc00000 ;  /* 0x7fc00000ff0d7424 */ /* 0x000fce00078e00ff */
[----:B------:R-:W1:Y:S08]  /*00e0*/  LDC.64 R6, c[0x0][0x3a8] ;  /* 0x0000ea00ff067b82 */ /* 0x000e700000000a00 */
[----:B------:R-:W2:Y:S02]  /*00f0*/  LDC.64 R8, c[0x0][0x3b0] ;  /* 0x0000ec00ff087b82 */ /* 0x000ea40000000a00 */
.L_x_2:
[----:B---3--:R-:W-:Y:S02]  /*0100*/  IMAD R5, R11, UR4, R0 ;  /* 0x000000040b057c24 */ /* 0x008fe4000f8e0200 */
[----:B0-----:R-:W-:Y:S02]  /*0110*/  IMAD.IADD R11, R10, 0x1, R11 ;  /* 0x000000010a0b7824 */ /* 0x001fe400078e020b */
[----:B-1----:R-:W-:-:S03]  /*0120*/  IMAD.WIDE R2, R5, 0x4, R6 ;  /* 0x0000000405027825 */ /* 0x002fc600078e0206 */
[----:B------:R-:W-:Y:S01]  /*0130*/  ISETP.GE.AND P0, PT, R11, UR5, PT ;  /* 0x000000050b007c0c */ /* 0x000fe2000bf06270 */
[----:B--2---:R-:W-:Y:S01]  /*0140*/  IMAD.WIDE R4, R5, 0x4, R8 ;  /* 0x0000000405047825 */ /* 0x004fe200078e0208 */
[----:B------:R3:W-:Y:S04]  /*0150*/  STG.E desc[UR10][R2.64], R13 ;  /* 0x0000000d02007986 */ /* 0x0007e8000c10190a */
[----:B------:R3:W-:Y:S07]  /*0160*/  STG.E desc[UR10][R4.64], R13 ;  /* 0x0000000d04007986 */ /* 0x0007ee000c10190a */
[----:B------:R-:W-:Y:S05]  /*0170*/  @!P0 BRA `(.L_x_2) ;  /* 0xfffffffc00e08947 */ /* 0x000fea000383ffff */
.L_x_1:
[----:B------:R-:W-:Y:S05]  /*0180*/  BSYNC.RECONVERGENT B0 ;  /* 0x0000000000007941 */ /* 0x000fea0003800200 */
.L_x_0:
[----:B------:R-:W-:Y:S06]  /*0190*/  BAR.SYNC.DEFER_BLOCKING 0x0 ;  /* 0x0000000000007b1d */ /* 0x000fec0000010000 */
[----:B------:R-:W-:Y:S05]  /*01a0*/  @P1 EXIT ;  /* 0x000000000000194d */ /* 0x000fea0003800000 */
[----:B---3--:R-:W0:Y:S02]  /*01b0*/  LDC.64 R2, c[0x0][0x390] ;  /* 0x0000e400ff027b82 */ /* 0x008e240000000a00 */
[----:B0-----:R-:W-:-:S04]  /*01c0*/  VIMNMX3 R2, R2, UR5, R3, PT ;  /* 0x0000000502027c0f */ /* 0x001fc8000b800103 */
[----:B------:R-:W-:-:S13]  /*01d0*/  ISETP.GE.AND P0, PT, R2, 0x1, PT ;  /* 0x000000010200780c */ /* 0x000fda0003f06270 */
[----:B------:R-:W-:Y:S05]  /*01e0*/  @!P0 EXIT ;  /* 0x000000000000894d */ /* 0x000fea0003800000 */
[----:B------:R-:W0:Y:S02]  /*01f0*/  LDC.64 R2, c[0x0][0x388] ;  /* 0x0000e200ff027b82 */ /* 0x000e240000000a00 */
[----:B0-----:R-:W-:-:S06]  /*0200*/  IMAD.WIDE.U32 R2, R0, 0x4, R2 ;  /* 0x0000000400027825 */ /* 0x001fcc00078e0002 */
[----:B------:R-:W2:Y:S01]  /*0210*/  LDG.E.CONSTANT R2, desc[UR10][R2.64] ;  /* 0x0000000a02027981 */ /* 0x000ea2000c1e9900 */
[----:B------:R-:W-:Y:S01]  /*0220*/  IMAD.U32 R4, RZ, RZ, UR5 ;  /* 0x00000005ff047e24 */ /* 0x000fe2000f8e00ff */
[----:B--2---:R-:W-:-:S13]  /*0230*/  R2UR UR8, R2 ;  /* 0x00000000020872ca */ /* 0x004fda00000e0000 */
[----:B------:R-:W-:-:S13]  /*0240*/  ISETP.LE.U32.AND P0, PT, R4, UR8, PT ;  /* 0x0000000804007c0c */ /* 0x000fda000bf03070 */
[----:B------:R-:W-:Y:S05]  /*0250*/  @P0 EXIT ;  /* 0x000000000000094d */ /* 0x000fea0003800000 */
[----:B------:R-:W0:Y:S01]  /*0260*/  LDC.64 R2, c[0x0][0x380] ;  /* 0x0000e000ff027b82 */ /* 0x000e220000000a00 */
[----:B------:R-:W-:-:S04]  /*0270*/  IMAD.U32 R7, RZ, RZ, UR4 ;  /* 0x00000004ff077e24 */ /* 0x000fc8000f8e00ff */
[----:B------:R-:W-:-:S04]  /*0280*/  IMAD R7, R7, UR8, R0 ;  /* 0x0000000807077c24 */ /* 0x000fc8000f8e0200 */
[----:B0-----:R-:W-:-:S05]  /*0290*/  IMAD.WIDE.U32 R2, R7, 0x4, R2 ;  /* 0x0000000407027825 */ /* 0x001fca00078e0002 */
[----:B------:R-:W2:Y:S02]  /*02a0*/  LDG.E.CONSTANT R6, desc[UR10][R2.64] ;  /* 0x0000000a02067981 */ /* 0x000ea4000c1e9900 */
[----:B--2---:R-:W-:Y:S01]  /*02b0*/  FSETP.NE.AND P0, PT, |R6|, +INF , PT ;  /* 0x7f8000000600780b */ /* 0x004fe20003f05200 */
[----:B------:R-:W-:-:S12]  /*02c0*/  IMAD.MOV.U32 R9, RZ, RZ, R6 ;  /* 0x000000ffff097224 */ /* 0x000fd800078e0006 */
[----:B------:R-:W-:Y:S05]  /*02d0*/  @P0 BRA `(.L_x_3) ;  /* 0x00000000003c0947 */ /* 0x000fea0003800000 */
[----:B------:R-:W0:Y:S01]  /*02e0*/  LDC.64 R4, c[0x0][0x380] ;  /* 0x0000e000ff047b82 */ /* 0x000e220000000a00 */
[----:B------:R-:W-:Y:S01]  /*02f0*/  MOV R9, UR8 ;  /* 0x0000000800097c02 */ /* 0x000fe20008000f00 */
[----:B------:R-:W1:Y:S01]  /*0300*/  LDCU UR5, c[0x0][0x3a4] ;  /* 0x00007480ff0577ac */ /* 0x000e620008000800 */
[----:B------:R-:W2:Y:S05]  /*0310*/  LDCU UR4, c[0x0][0x3a0] ;  /* 0x00007400ff0477ac */ /* 0x000eaa0008000800 */
.L_x_4:
[----:B------:R-:W-:Y:S02]  /*0320*/  VIADD R2, R9, 0x1 ;  /* 0x0000000109027836 */ /* 0x000fe40000000000 */
[----:B------:R-:W-:-:S03]  /*0330*/  IMAD.MOV.U32 R9, RZ, RZ, R6 ;  /* 0x000000ffff097224 */ /* 0x000fc600078e0006 */
[----:B-1----:R-:W-:-:S13]  /*0340*/  ISETP.GE.AND P0, PT, R2, UR5, PT ;  /* 0x0000000502007c0c */ /* 0x002fda000bf06270 */
[----:B------:R-:W-:Y:S05]  /*0350*/  @P0 BRA `(.L_x_3) ;  /* 0x00000000001c0947 */ /* 0x000fea0003800000 */
[----:B------:R-:W-:-:S04]  /*0360*/  IMAD.MOV.U32 R9, RZ, RZ, R2 ;  /* 0x000000ffff097224 */ /* 0x000fc800078e0002 */
[----:B--2---:R-:W-:-:S04]  /*0370*/  IMAD R3, R9, UR4, R0 ;  /* 0x0000000409037c24 */ /* 0x004fc8000f8e0200 */
[----:B0-----:R-:W-:-:S06]  /*0380*/  IMAD.WIDE.U32 R2, R3, 0x4, R4 ;  /* 0x0000000403027825 */ /* 0x001fcc00078e0004 */
[----:B------:R-:W2:Y:S02]  /*0390*/  LDG.E.CONSTANT R2, desc[UR10][R2.64] ;  /* 0x0000000a02027981 */ /* 0x000ea4000c1e9900 */
[----:B--2---:R-:W-:-:S13]  /*03a0*/  FSETP.NE.AND P0, PT, |R2|, +INF , PT ;  /* 0x7f8000000200780b */ /* 0x004fda0003f05200 */
[----:B------:R-:W-:Y:S05]  /*03b0*/  @!P0 BRA `(.L_x_4) ;  /* 0xfffffffc00d88947 */ /* 0x000fea000383ffff */
[----:B------:R-:W-:-:S07]  /*03c0*/  IMAD.MOV.U32 R9, RZ, RZ, R2 ;  /* 0x000000ffff097224 */ /* 0x000fce00078e0002 */
.L_x_3:
[----:B------:R-:W-:-:S13]  /*03d0*/  FSETP.NE.AND P0, PT, |R9|, +INF , PT ;  /* 0x7f8000000900780b */ /* 0x000fda0003f05200 */
[----:B--2---:R-:W-:Y:S05]  /*03e0*/  @!P0 EXIT ;  /* 0x000000000000894d */ /* 0x004fea0003800000 */
[----:B------:R-:W1:Y:S01]  /*03f0*/  LDC R2, c[0x0][0x390] ;  /* 0x0000e400ff027b82 */ /* 0x000e620000000800 */
[----:B------:R-:W-:-:S05]  /*0400*/  MOV R8, UR8 ;  /* 0x0000000800087c02 */ /* 0x000fca0008000f00 */
[----:B------:R-:W-:Y:S02]  /*0410*/  VIADD R8, R8, 0x1 ;  /* 0x0000000108087836 */ /* 0x000fe40000000000 */
[----:B0-----:R-:W0:Y:S01]  /*0420*/  LDC.64 R4, c[0x0][0x3a8] ;  /* 0x0000ea00ff047b82 */ /* 0x001e220000000a00 */
[----:B-1----:R-:W-:-:S05]  /*0430*/  VIADD R2, R2, UR8 ;  /* 0x0000000802027c36 */ /* 0x002fca0008000000 */
[----:B------:R-:W-:Y:S02]  /*0440*/  R2UR UR7, R2 ;  /* 0x00000000020772ca */ /* 0x000fe400000e0000 */
[----:B------:R1:W2:Y:S01]  /*0450*/  F2F.F64.F32 R2, R9 ;  /* 0x0000000900027310 */ /* 0x0002a20000201800 */
[----:B0-----:R-:W-:-:S05]  /*0460*/  IMAD.WIDE.U32 R6, R7, 0x4, R4 ;  /* 0x0000000407067825 */ /* 0x001fca00078e0004 */
[----:B------:R1:W-:Y:S05]  /*0470*/  STG.E desc[UR10][R6.64], R9 ;  /* 0x0000000906007986 */ /* 0x0003ea000c10190a */
[----:B------:R-:W-:-:S04]  /*0480*/  UISETP.LT.AND UP0, UPT, UR7, UR5, UPT ;  /* 0x000000050700728c */ /* 0x000fc8000bf01270 */
[----:B------:R-:W-:-:S06]  /*0490*/  USEL UR4, UR7, UR5, UP0 ;  /* 0x0000000507047287 */ /* 0x000fcc0008000000 */
[----:B------:R-:W-:-:S13]  /*04a0*/  ISETP.GE.AND P0, PT, R8, UR4, PT ;  /* 0x0000000408007c0c */ /* 0x000fda000bf06270 */
[----:B-12---:R-:W-:Y:S05]  /*04b0*/  @P0 BRA `(.L_x_5) ;  /* 0x0000000c003c0947 */ /* 0x006fea0003800000 */
[----:B------:R-:W-:Y:S01]  /*04c0*/  UIADD3 UR6, UPT, UPT, UR4, -0x2, -UR8 ;  /* 0xfffffffe04067890 */ /* 0x000fe2000fffe808 */
[----:B------:R-:W-:Y:S01]  /*04d0*/  IMAD.MOV.U32 R29, RZ, RZ, R8 ;  /* 0x000000ffff1d7224 */ /* 0x000fe200078e0008 */
[----:B------:R-:W-:Y:S01]  /*04e0*/  ULOP3.LUT UR5, URZ, UR8, URZ, 0x33, !UPT ;  /* 0x00000008ff057292 */ /* 0x000fe2000f8e33ff */
[----:B------:R-:W-:-:S03]  /*04f0*/  UMOV UR9, 0x1 ;  /* 0x0000000100097882 */ /* 0x000fc60000000000 */
[----:B------:R-:W-:Y:S01]  /*0500*/  IMAD.U32 R6, RZ, RZ, UR6 ;  /* 0x00000006ff067e24 */ /* 0x000fe2000f8e00ff */
[----:B------:R-:W-:-:S04]  /*0510*/  UIADD3 UR5, UPT, UPT, UR4, UR5, URZ ;  /* 0x0000000504057290 */ /* 0x000fc8000fffe0ff */
[----:B------:R-:W-:Y:S01]  /*0520*/  ISETP.GE.U32.AND P0, PT, R6, 0x3, PT ;  /* 0x000000030600780c */ /* 0x000fe20003f06070 */
[----:B------:R-:W-:-:S12]  /*0530*/  ULOP3.LUT UR6, UR5, 0x3, URZ, 0xc0, !UPT ;  /* 0x0000000305067892 */ /* 0x000fd8000f8ec0ff */
[----:B------:R-:W-:Y:S05]  /*0540*/  @!P0 BRA `(.L_x_6) ;  /* 0x0000000800648947 */ /* 0x000fea0003800000 */
[----:B------:R-:W0:Y:S01]  /*0550*/  LDC R4, c[0x0][0x3a0] ;  /* 0x0000e800ff047b82 */ /* 0x000e220000000800 */
[----:B------:R-:W-:Y:S01]  /*0560*/  MOV R7, UR8 ;  /* 0x0000000800077c02 */ /* 0x000fe20008000f00 */
[----:B------:R-:W-:Y:S01]  /*0570*/  IMAD.U32 R9, RZ, RZ, UR8 ;  /* 0x00000008ff097e24 */ /* 0x000fe2000f8e00ff */
[----:B------:R-:W-:Y:S01]  /*0580*/  ULOP3.LUT UR5, UR5, 0xfffffffc, URZ, 0xc0, !UPT ;  /* 0xfffffffc05057892 */ /* 0x000fe2000f8ec0ff */
[----:B------:R-:W-:Y:S01]  /*0590*/  IMAD.U32 R5, RZ, RZ, UR8 ;  /* 0x00000008ff057e24 */ /* 0x000fe2000f8e00ff */
[----:B------:R-:W-:Y:S01]  /*05a0*/  UMOV UR9, 0x1 ;  /* 0x0000000100097882 */ /* 0x000fe20000000000 */
[----:B------:R-:W-:Y:S01]  /*05b0*/  VIADD R9, R9, 0x2 ;  /* 0x0000000209097836 */ /* 0x000fe20000000000 */
[----:B------:R-:W-:Y:S01]  /*05c0*/  UIADD3 UR5, UPT, UPT, -UR5, URZ, URZ ;  /* 0x000000ff05057290 */ /* 0x000fe2000fffe1ff */
[----:B------:R-:W1:Y:S01]  /*05d0*/  LDC R28, c[0x0][0x3a0] ;  /* 0x0000e800ff1c7b82 */ /* 0x000e620000000800 */
[----:B------:R-:W-:Y:S02]  /*05e0*/  VIADD R5, R5, 0x3 ;  /* 0x0000000305057836 */ /* 0x000fe40000000000 */
[----:B------:R-:W-:-:S02]  /*05f0*/  VIADD R7, R7, 0x4 ;  /* 0x0000000407077836 */ /* 0x000fc40000000000 */
[----:B------:R-:W-:-:S03]  /*0600*/  IMAD.U32 R6, RZ, RZ, UR8 ;  /* 0x00000008ff067e24 */ /* 0x000fc6000f8e00ff */
[----:B------:R-:W2:Y:S08]  /*0610*/  LDC.64 R12, c[0x0][0x380] ;  /* 0x0000e000ff0c7b82 */ /* 0x000eb00000000a00 */
[----:B------:R-:W3:Y:S01]  /*0620*/  LDC.64 R10, c[0x0][0x3a8] ;  /* 0x0000ea00ff0a7b82 */ /* 0x000ee20000000a00 */
[-CC-:B0-----:R-:W-:Y:S02]  /*0630*/  IMAD R29, R29, R4.reuse, R0.reuse ;  /* 0x000000041d1d7224 */ /* 0x181fe400078e0200 */
[----:B------:R-:W-:-:S02]  /*0640*/  IMAD R9, R9, R4, R0 ;  /* 0x0000000409097224 */ /* 0x000fc400078e0200 */
[-CC-:B------:R-:W-:Y:S02]  /*0650*/  IMAD R8, R5, R4.reuse, R0.reuse ;  /* 0x0000000405087224 */ /* 0x180fe400078e0200 */
[----:B------:R-:W-:-:S07]  /*0660*/  IMAD R7, R7, R4, R0 ;  /* 0x0000000407077224 */ /* 0x000fce00078e0200 */
.L_x_11:
[----:B--2---:R-:W-:-:S05]  /*0670*/  IMAD.WIDE.U32 R4, R29, 0x4, R12 ;  /* 0x000000041d047825 */ /* 0x004fca00078e000c */
[----:B------:R-:W2:Y:S02]  /*0680*/  LDG.E.CONSTANT R22, desc[UR10][R4.64] ;  /* 0x0000000a04167981 */ /* 0x000ea4000c1e9900 */
[----:B--2---:R-:W-:-:S13]  /*0690*/  FSETP.NE.AND P0, PT, |R22|, +INF , PT ;  /* 0x7f8000001600780b */ /* 0x004fda0003f05200 */
[----:B0-----:R-:W-:Y:S05]  /*06a0*/  @!P0 BRA `(.L_x_7) ;  /* 0x0000000000608947 */ /* 0x001fea0003800000 */
[----:B------:R-:W-:Y:S01]  /*06b0*/  I2F.F64 R18, UR9 ;  /* 0x0000000900127d12 */ /* 0x000fe20008201c00 */
[----:B------:R-:W-:Y:S01]  /*06c0*/  UIADD3 UR9, UPT, UPT, UR9, 0x1, URZ ;  /* 0x0000000109097890 */ /* 0x000fe2000fffe0ff */
[----:B------:R-:W-:-:S08]  /*06d0*/  IMAD.MOV.U32 R16, RZ, RZ, 0x1 ;  /* 0x00000001ff107424 */ /* 0x000fd000078e00ff */
[----:B------:R-:W0:Y:S08]  /*06e0*/  I2F.F64 R4, UR9 ;  /* 0x0000000900047d12 */ /* 0x000e300008201c00 */
[----:B0-----:R-:W0:Y:S02]  /*06f0*/  MUFU.RCP64H R17, R5 ;  /* 0x0000000500117308 */ /* 0x001e240000001800 */
[----:B0-----:R-:W-:-:S08]  /*0700*/  DFMA R14, -R4, R16, 1 ;  /* 0x3ff00000040e742b */ /* 0x001fd00000000110 */
[----:B------:R-:W-:Y:S02]  /*0710*/  DFMA R20, R14, R14, R14 ;  /* 0x0000000e0e14722b */ /* 0x000fe4000000000e */
[----:B------:R-:W0:Y:S06]  /*0720*/  F2F.F64.F32 R14, R22 ;  /* 0x00000016000e7310 */ /* 0x000e2c0000201800 */
[----:B------:R-:W-:-:S08]  /*0730*/  DFMA R20, R16, R20, R16 ;  /* 0x000000141014722b */ /* 0x000fd00000000010 */
[----:B------:R-:W-:Y:S02]  /*0740*/  DFMA R16, -R4, R20, 1 ;  /* 0x3ff000000410742b */ /* 0x000fe40000000114 */
[----:B0-----:R-:W-:-:S06]  /*0750*/  DFMA R18, R2, R18, R14 ;  /* 0x000000120212722b */ /* 0x001fcc000000000e */
[----:B------:R-:W-:-:S04]  /*0760*/  DFMA R16, R20, R16, R20 ;  /* 0x000000101410722b */ /* 0x000fc80000000014 */
[----:B------:R-:W-:-:S04]  /*0770*/  FSETP.GEU.AND P1, PT, |R19|, 6.5827683646048100446e-37, PT ;  /* 0x036000001300780b */ /* 0x000fc80003f2e200 */
[----:B------:R-:W-:-:S08]  /*0780*/  DMUL R2, R18, R16 ;  /* 0x0000001012027228 */ /* 0x000fd00000000000 */
[----:B------:R-:W-:-:S08]  /*0790*/  DFMA R14, -R4, R2, R18 ;  /* 0x00000002040e722b */ /* 0x000fd00000000112 */
[----:B------:R-:W-:-:S10]  /*07a0*/  DFMA R2, R16, R14, R2 ;  /* 0x0000000e1002722b */ /* 0x000fd40000000002 */
[----:B------:R-:W-:-:S05]  /*07b0*/  FFMA R14, RZ, R5, R3 ;  /* 0x00000005ff0e7223 */ /* 0x000fca0000000003 */
[----:B------:R-:W-:-:S13]  /*07c0*/  FSETP.GT.AND P0, PT, |R14|, 1.469367938527859385e-39, PT ;  /* 0x001000000e00780b */ /* 0x000fda0003f04200 */
[----:B------:R-:W-:Y:S05]  /*07d0*/  @P0 BRA P1, `(.L_x_7) ;  /* 0x0000000000140947 */ /* 0x000fea0000800000 */
[----:B------:R-:W-:Y:S02]  /*07e0*/  MOV R17, R5 ;  /* 0x0000000500117202 */ /* 0x000fe40000000f00 */
[----:B------:R-:W-:-:S07]  /*07f0*/  MOV R2, 0x810 ;  /* 0x0000081000027802 */ /* 0x000fce0000000f00 */
[----:B-1-3--:R-:W-:Y:S05]  /*0800*/  CALL.REL.NOINC `($__internal_0_$__cuda_sm20_div_rn_f64_full) ;  /* 0x0000001c000c7944 */ /* 0x00afea0003c00000 */
[----:B------:R-:W-:Y:S02]  /*0810*/  IMAD.MOV.U32 R2, RZ, RZ, R4 ;  /* 0x000000ffff027224 */ /* 0x000fe400078e0004 */
[----:B------:R-:W-:-:S07]  /*0820*/  IMAD.MOV.U32 R3, RZ, RZ, R5 ;  /* 0x000000ffff037224 */ /* 0x000fce00078e0005 */
.L_x_7:
[----:B------:R-:W-:-:S05]  /*0830*/  IMAD.WIDE.U32 R14, R9, 0x4, R12 ;  /* 0x00000004090e7825 */ /* 0x000fca00078e000c */
[----:B------:R-:W2:Y:S01]  /*0840*/  LDG.E.CONSTANT R22, desc[UR10][R14.64] ;  /* 0x0000000a0e167981 */ /* 0x000ea2000c1e9900 */
[----:B------:R-:W0:Y:S01]  /*0850*/  F2F.F32.F64 R17, R2 ;  /* 0x0000000200117310 */ /* 0x000e220000301000 */
[----:B---3--:R-:W-:-:S05]  /*0860*/  IMAD.WIDE.U32 R4, R29, 0x4, R10 ;  /* 0x000000041d047825 */ /* 0x008fca00078e000a */
[----:B0-----:R0:W-:Y:S01]  /*0870*/  STG.E desc[UR10][R4.64], R17 ;  /* 0x0000001104007986 */ /* 0x0011e2000c10190a */
        /* <DEDUP_REMOVED lines=21> */
[----:B------:R-:W-:Y:S01]  /*09d0*/  IMAD.MOV.U32 R17, RZ, RZ, R5 ;  /* 0x000000ffff117224 */ /* 0x000fe200078e0005 */
[----:B------:R-:W-:-:S07]  /*09e0*/  MOV R2, 0xa00 ;  /* 0x00000a0000027802 */ /* 0x000fce0000000f00 */
[----:B-1----:R-:W-:Y:S05]  /*09f0*/  CALL.REL.NOINC `($__internal_0_$__cuda_sm20_div_rn_f64_full) ;  /* 0x0000001800907944 */ /* 0x002fea0003c00000 */
[----:B------:R-:W-:Y:S01]  /*0a00*/  IMAD.MOV.U32 R2, RZ, RZ, R4 ;  /* 0x000000ffff027224 */ /* 0x000fe200078e0004 */
[----:B------:R-:W-:-:S07]  /*0a10*/  MOV R3, R5 ;  /* 0x0000000500037202 */ /* 0x000fce0000000f00 */
.L_x_8:
[----:B------:R-:W-:-:S05]  /*0a20*/  IMAD.WIDE.U32 R14, R8, 0x4, R12 ;  /* 0x00000004080e7825 */ /* 0x000fca00078e000c */
[----:B------:R-:W2:Y:S01]  /*0a30*/  LDG.E.CONSTANT R22, desc[UR10][R14.64] ;  /* 0x0000000a0e167981 */ /* 0x000ea2000c1e9900 */
[----:B------:R-:W0:Y:S01]  /*0a40*/  F2F.F32.F64 R17, R2 ;  /* 0x0000000200117310 */ /* 0x000e220000301000 */
[----:B------:R-:W-:-:S05]  /*0a50*/  IMAD.WIDE.U32 R4, R9, 0x4, R10 ;  /* 0x0000000409047825 */ /* 0x000fca00078e000a */
        /* <DEDUP_REMOVED lines=25> */
[----:B------:R-:W-:Y:S02]  /*0bf0*/  IMAD.MOV.U32 R2, RZ, RZ, R4 ;  /* 0x000000ffff027224 */ /* 0x000fe400078e0004 */
[----:B------:R-:W-:-:S07]  /*0c00*/  IMAD.MOV.U32 R3, RZ, RZ, R5 ;  /* 0x000000ffff037224 */ /* 0x000fce00078e0005 */
.L_x_9:
        /* <DEDUP_REMOVED lines=28> */
[----:B-1----:R-:W-:Y:S05]  /*0dd0*/  CALL.REL.NOINC `($__internal_0_$__cuda_sm20_div_rn_f64_full) ;  /* 0x0000001400987944 */ /* 0x002fea0003c00000 */
[----:B------:R-:W-:Y:S02]  /*0de0*/  IMAD.MOV.U32 R2, RZ, RZ, R4 ;  /* 0x000000ffff027224 */ /* 0x000fe400078e0004 */
[----:B------:R-:W-:-:S07]  /*0df0*/  IMAD.MOV.U32 R3, RZ, RZ, R5 ;  /* 0x000000ffff037224 */ /* 0x000fce00078e0005 */
.L_x_10:
[----:B------:R-:W0:Y:S01]  /*0e00*/  F2F.F32.F64 R17, R2 ;  /* 0x0000000200117310 */ /* 0x000e220000301000 */
[----:B------:R-:W-:Y:S01]  /*0e10*/  IMAD.MOV.U32 R4, RZ, RZ, R10 ;  /* 0x000000ffff047224 */ /* 0x000fe200078e000a */
[----:B------:R-:W-:Y:S01]  /*0e20*/  UIADD3 UR5, UPT, UPT, UR5, 0x4, URZ ;  /* 0x0000000405057890 */ /* 0x000fe2000fffe0ff */
[----:B------:R-:W-:Y:S01]  /*0e30*/  IMAD.MOV.U32 R5, RZ, RZ, R11 ;  /* 0x000000ffff057224 */ /* 0x000fe200078e000b */
[----:B-1----:R-:W-:Y:S01]  /*0e40*/  LEA R9, R28, R9, 0x2 ;  /* 0x000000091c097211 */ /* 0x002fe200078e10ff */
[----:B------:R-:W-:Y:S01]  /*0e50*/  VIADD R6, R6, 0x4 ;  /* 0x0000000406067836 */ /* 0x000fe20000000000 */
[----:B------:R-:W-:Y:S01]  /*0e60*/  UISETP.NE.AND UP0, UPT, UR5, URZ, UPT ;  /* 0x000000ff0500728c */ /* 0x000fe2000bf05270 */
[----:B------:R-:W-:-:S04]  /*0e70*/  IMAD.WIDE.U32 R14, R7, 0x4, R4 ;  /* 0x00000004070e7825 */ /* 0x000fc800078e0004 */
[C---:B------:R-:W-:Y:S02]  /*0e80*/  IMAD R8, R28.reuse, 0x4, R8 ;  /* 0x000000041c087824 */ /* 0x040fe400078e0208 */
[C---:B------:R-:W-:Y:S01]  /*0e90*/  IMAD R29, R28.reuse, 0x4, R29 ;  /* 0x000000041c1d7824 */ /* 0x040fe200078e021d */
[----:B0-----:R0:W-:Y:S01]  /*0ea0*/  STG.E desc[UR10][R14.64], R17 ;  /* 0x000000110e007986 */ /* 0x0011e2000c10190a */
[----:B------:R-:W-:Y:S01]  /*0eb0*/  IMAD R7, R28, 0x4, R7 ;  /* 0x000000041c077824 */ /* 0x000fe200078e0207 */
[----:B------:R-:W-:Y:S06]  /*0ec0*/  BRA.U UP0, `(.L_x_11) ;  /* 0xfffffff500e87547 */ /* 0x000fec000b83ffff */
[----:B------:R-:W-:-:S07]  /*0ed0*/  VIADD R29, R6, 0x1 ;  /* 0x00000001061d7836 */ /* 0x000fce0000000000 */
.L_x_6:
[----:B------:R-:W-:-:S09]  /*0ee0*/  UISETP.NE.AND UP0, UPT, UR6, URZ, UPT ;  /* 0x000000ff0600728c */ /* 0x000fd2000bf05270 */
[----:B------:R-:W-:Y:S05]  /*0ef0*/  BRA.U !UP0, `(.L_x_5) ;  /* 0x0000000108ac7547 */ /* 0x000fea000b800000 */
[----:B------:R-:W1:Y:S01]  /*0f00*/  LDC R11, c[0x0][0x3a0] ;  /* 0x0000e800ff0b7b82 */ /* 0x000e620000000800 */
[----:B------:R-:W-:-:S07]  /*0f10*/  UIADD3 UR6, UPT, UPT, -UR6, URZ, URZ ;  /* 0x000000ff06067290 */ /* 0x000fce000fffe1ff */
[----:B------:R-:W2:Y:S08]  /*0f20*/  LDC R10, c[0x0][0x3a0] ;  /* 0x0000e800ff0a7b82 */ /* 0x000eb00000000800 */
[----:B------:R-:W3:Y:S08]  /*0f30*/  LDC.64 R8, c[0x0][0x380] ;  /* 0x0000e000ff087b82 */ /* 0x000ef00000000a00 */
[----:B------:R-:W4:Y:S01]  /*0f40*/  LDC.64 R6, c[0x0][0x3a8] ;  /* 0x0000ea00ff067b82 */ /* 0x000f220000000a00 */
[----:B-1----:R-:W-:-:S07]  /*0f50*/  IMAD R11, R29, R11, R0 ;  /* 0x0000000b1d0b7224 */ /* 0x002fce00078e0200 */
.L_x_13:
[----:B---3--:R-:W-:-:S05]  /*0f60*/  IMAD.WIDE.U32 R4, R11, 0x4, R8 ;  /* 0x000000040b047825 */ /* 0x008fca00078e0008 */
[----:B------:R-:W3:Y:S01]  /*0f70*/  LDG.E.CONSTANT R20, desc[UR10][R4.64] ;  /* 0x0000000a04147981 */ /* 0x000ee2000c1e9900 */
[----:B------:R-:W-:-:S04]  /*0f80*/  UIADD3 UR6, UPT, UPT, UR6, 0x1, URZ ;  /* 0x0000000106067890 */ /* 0x000fc8000fffe0ff */
[----:B------:R-:W-:Y:S01]  /*0f90*/  UISETP.NE.AND UP0, UPT, UR6, URZ, UPT ;  /* 0x000000ff0600728c */ /* 0x000fe2000bf05270 */
[----:B---3--:R-:W-:-:S13]  /*0fa0*/  FSETP.NE.AND P0, PT, |R20|, +INF , PT ;  /* 0x7f8000001400780b */ /* 0x008fda0003f05200 */
[----:B-1----:R-:W-:Y:S05]  /*0fb0*/  @!P0 BRA `(.L_x_12) ;  /* 0x0000000000608947 */ /* 0x002fea0003800000 */
[----:B------:R-:W-:Y:S01]  /*0fc0*/  I2F.F64 R18, UR9 ;  /* 0x0000000900127d12 */ /* 0x000fe20008201c00 */
[----:B------:R-:W-:Y:S01]  /*0fd0*/  UIADD3 UR9, UPT, UPT, UR9, 0x1, URZ ;  /* 0x0000000109097890 */ /* 0x000fe2000fffe0ff */
[----:B0-----:R-:W-:-:S08]  /*0fe0*/  IMAD.MOV.U32 R14, RZ, RZ, 0x1 ;  /* 0x00000001ff0e7424 */ /* 0x001fd000078e00ff */
        /* <DEDUP_REMOVED lines=18> */
[----:B--2-4-:R-:W-:Y:S05]  /*1110*/  CALL.REL.NOINC `($__internal_0_$__cuda_sm20_div_rn_f64_full) ;  /* 0x0000001000c87944 */ /* 0x014fea0003c00000 */
[----:B------:R-:W-:Y:S02]  /*1120*/  IMAD.MOV.U32 R2, RZ, RZ, R4 ;  /* 0x000000ffff027224 */ /* 0x000fe400078e0004 */
[----:B------:R-:W-:-:S07]  /*1130*/  IMAD.MOV.U32 R3, RZ, RZ, R5 ;  /* 0x000000ffff037224 */ /* 0x000fce00078e0005 */
.L_x_12:
[----:B0-----:R-:W0:Y:S01]  /*1140*/  F2F.F32.F64 R15, R2 ;  /* 0x00000002000f7310 */ /* 0x001e220000301000 */
[----:B----4-:R-:W-:Y:S02]  /*1150*/  IMAD.MOV.U32 R4, RZ, RZ, R6 ;  /* 0x000000ffff047224 */ /* 0x010fe400078e0006 */
[----:B------:R-:W-:Y:S02]  /*1160*/  IMAD.MOV.U32 R5, RZ, RZ, R7 ;  /* 0x000000ffff057224 */ /* 0x000fe400078e0007 */
[----:B------:R-:W-:-:S04]  /*1170*/  IMAD.WIDE.U32 R12, R11, 0x4, R4 ;  /* 0x000000040b0c7825 */ /* 0x000fc800078e0004 */
[----:B--2---:R-:W-:Y:S01]  /*1180*/  IMAD.IADD R11, R11, 0x1, R10 ;  /* 0x000000010b0b7824 */ /* 0x004fe200078e020a */
[----:B0-----:R1:W-:Y:S01]  /*1190*/  STG.E desc[UR10][R12.64], R15 ;  /* 0x0000000f0c007986 */ /* 0x0013e2000c10190a */
[----:B------:R-:W-:Y:S05]  /*11a0*/  BRA.U UP0, `(.L_x_13) ;  /* 0xfffffffd006c7547 */ /* 0x000fea000b83ffff */
.L_x_5:
[----:B------:R-:W2:Y:S02]  /*11b0*/  LDCU UR14, c[0x0][0x3a4] ;  /* 0x00007480ff0e77ac */ /* 0x000ea40008000800 */
[----:B--2---:R-:W-:-:S04]  /*11c0*/  MOV R20, UR14 ;  /* 0x0000000e00147c02 */ /* 0x004fc80008000f00 */
[----:B------:R-:W-:-:S13]  /*11d0*/  ISETP.LE.AND P0, PT, R20, UR7, PT ;  /* 0x0000000714007c0c */ /* 0x000fda000bf03270 */
[----:B------:R-:W-:Y:S05]  /*11e0*/  @P0 BRA `(.L_x_14) ;  /* 0x0000000400780947 */ /* 0x000fea0003800000 */
[----:B------:R-:W-:Y:S01]  /*11f0*/  UIADD3 UR5, UPT, UPT, -UR4, UR14, URZ ;  /* 0x0000000e04057290 */ /* 0x000fe2000fffe1ff */
[----:B------:R-:W2:Y:S05]  /*1200*/  LDCU.64 UR12, c[0x0][0x398] ;  /* 0x00007300ff0c77ac */ /* 0x000eaa0008000a00 */
[----:B-1----:R-:W-:Y:S01]  /*1210*/  IMAD.U32 R12, RZ, RZ, UR5 ;  /* 0x00000005ff0c7e24 */ /* 0x002fe2000f8e00ff */
[----:B------:R-:W-:Y:S02]  /*1220*/  UIADD3 UR6, UPT, UPT, UR4, -UR14, URZ ;  /* 0x8000000e04067290 */ /* 0x000fe4000fffe0ff */
[----:B------:R-:W-:Y:S02]  /*1230*/  UMOV UR5, UR4 ;  /* 0x0000000400057c82 */ /* 0x000fe40008000000 */
[----:B------:R-:W-:-:S02]  /*1240*/  LOP3.LUT P0, R12, R12, 0x3, RZ, 0xc0, !PT ;  /* 0x000000030c0c7812 */ /* 0x000fc4000780c0ff */
[----:B------:R-:W-:-:S05]  /*1250*/  IMAD.U32 R8, RZ, RZ, UR6 ;  /* 0x00000006ff087e24 */ /* 0x000fca000f8e00ff */
[----:B------:R-:W-:Y:S01]  /*1260*/  ISETP.GT.U32.AND P1, PT, R8, -0x4, PT ;  /* 0xfffffffc0800780c */ /* 0x000fe20003f24070 */
[----:B--2---:R-:W1:Y:S08]  /*1270*/  F2F.F64.F32 R6, UR13 ;  /* 0x0000000d00067d10 */ /* 0x004e700008201800 */
[----:B------:R-:W2:Y:S01]  /*1280*/  F2F.F64.F32 R8, UR12 ;  /* 0x0000000c00087d10 */ /* 0x000ea20008201800 */
[----:B------:R-:W-:Y:S05]  /*1290*/  @!P0 BRA `(.L_x_15) ;  /* 0x0000000000548947 */ /* 0x000fea0003800000 */
[----:B------:R-:W0:Y:S01]  /*12a0*/  LDC R18, c[0x0][0x3a0] ;  /* 0x0000e800ff127b82 */ /* 0x000e220000000800 */
[----:B------:R-:W-:Y:S01]  /*12b0*/  IMAD.MOV R16, RZ, RZ, -R12 ;  /* 0x000000ffff107224 */ /* 0x000fe200078e0a0c */
[----:B------:R-:W-:-:S06]  /*12c0*/  UMOV UR5, UR4 ;  /* 0x0000000400057c82 */ /* 0x000fcc0008000000 */
[----:B------:R-:W3:Y:S01]  /*12d0*/  LDC.64 R10, c[0x0][0x380] ;  /* 0x0000e000ff0a7b82 */ /* 0x000ee20000000a00 */
[----:B0-----:R-:W-:-:S07]  /*12e0*/  IMAD R17, R18, UR4, R0 ;  /* 0x0000000412117c24 */ /* 0x001fce000f8e0200 */
.L_x_16:
[----:B---3--:R-:W-:-:S06]  /*12f0*/  IMAD.WIDE.U32 R12, R17, 0x4, R10 ;  /* 0x00000004110c7825 */ /* 0x008fcc00078e000a */
[----:B------:R-:W3:Y:S01]  /*1300*/  LDG.E.CONSTANT R12, desc[UR10][R12.64] ;  /* 0x0000000a0c0c7981 */ /* 0x000ee2000c1e9900 */
[----:B------:R-:W-:Y:S01]  /*1310*/  VIADD R16, R16, 0x1 ;  /* 0x0000000110107836 */ /* 0x000fe20000000000 */
[----:B------:R-:W-:Y:S01]  /*1320*/  UIADD3 UR5, UPT, UPT, UR5, 0x1, URZ ;  /* 0x0000000105057890 */ /* 0x000fe2000fffe0ff */
[----:B---34-:R-:W2:Y:S01]  /*1330*/  F2F.F64.F32 R14, R12 ;  /* 0x0000000c000e7310 */ /* 0x018ea20000201800 */
[----:B------:R-:W-:Y:S01]  /*1340*/  FSETP.NE.AND P0, PT, |R12|, +INF , PT ;  /* 0x7f8000000c00780b */ /* 0x000fe20003f05200 */
[----:B--2---:R-:W-:-:S08]  /*1350*/  DMUL R14, R8, R14 ;  /* 0x0000000e080e7228 */ /* 0x004fd00000000000 */
[----:B-1----:R-:W-:-:S10]  /*1360*/  DFMA R14, R6, R2, R14 ;  /* 0x00000002060e722b */ /* 0x002fd4000000000e */
[----:B------:R-:W-:Y:S02]  /*1370*/  FSEL R2, R2, R14, !P0 ;  /* 0x0000000e02027208 */ /* 0x000fe40004000000 */
[----:B------:R-:W-:Y:S01]  /*1380*/  FSEL R3, R3, R15, !P0 ;  /* 0x0000000f03037208 */ /* 0x000fe20004000000 */
[C---:B------:R-:W-:Y:S01]  /*1390*/  IMAD.WIDE.U32 R14, R17.reuse, 0x4, R4 ;  /* 0x00000004110e7825 */ /* 0x040fe200078e0004 */
[----:B------:R-:W-:Y:S02]  /*13a0*/  ISETP.NE.AND P0, PT, R16, RZ, PT ;  /* 0x000000ff1000720c */ /* 0x000fe40003f05270 */
[----:B------:R-:W0:Y:S01]  /*13b0*/  F2F.F32.F64 R19, R2 ;  /* 0x0000000200137310 */ /* 0x000e220000301000 */
[----:B------:R-:W-:Y:S01]  /*13c0*/  IMAD.IADD R17, R17, 0x1, R18 ;  /* 0x0000000111117824 */ /* 0x000fe200078e0212 */
[----:B0-----:R4:W-:Y:S09]  /*13d0*/  STG.E desc[UR10][R14.64], R19 ;  /* 0x000000130e007986 */ /* 0x0019f2000c10190a */
[----:B------:R-:W-:Y:S05]  /*13e0*/  @P0 BRA `(.L_x_16) ;  /* 0xfffffffc00c00947 */ /* 0x000fea000383ffff */
.L_x_15:
[----:B------:R-:W-:Y:S05]  /*13f0*/  @P1 BRA `(.L_x_14) ;  /* 0x0000000000f41947 */ /* 0x000fea0003800000 */
[----:B0---4-:R-:W0:Y:S01]  /*1400*/  LDC R15, c[0x0][0x3a0] ;  /* 0x0000e800ff0f7b82 */ /* 0x011e220000000800 */
[----:B------:R-:W-:Y:S02]  /*1410*/  UIADD3 UR6, UPT, UPT, UR5, 0x2, URZ ;  /* 0x0000000205067890 */ /* 0x000fe4000fffe0ff */
[----:B------:R-:W-:Y:S02]  /*1420*/  UIADD3 UR7, UPT, UPT, UR5, 0x3, URZ ;  /* 0x0000000305077890 */ /* 0x000fe4000fffe0ff */
[----:B------:R-:W-:-:S03]  /*1430*/  UIADD3 UR9, UPT, UPT, UR5, -UR14, URZ ;  /* 0x8000000e05097290 */ /* 0x000fc6000fffe0ff */
[----:B------:R-:W3:Y:S01]  /*1440*/  LDC.64 R10, c[0x0][0x380] ;  /* 0x0000e000ff0a7b82 */ /* 0x000ee20000000a00 */
[C---:B0-----:R-:W-:Y:S02]  /*1450*/  IMAD R23, R15.reuse, UR5, R15 ;  /* 0x000000050f177c24 */ /* 0x041fe4000f8e020f */
[C-C-:B------:R-:W-:Y:S02]  /*1460*/  IMAD R21, R15.reuse, UR6, R0.reuse ;  /* 0x000000060f157c24 */ /* 0x140fe4000f8e0200 */
[--C-:B------:R-:W-:Y:S01]  /*1470*/  IMAD R17, R15, UR7, R0.reuse ;  /* 0x000000070f117c24 */ /* 0x100fe2000f8e0200 */
[----:B------:R-:W-:Y:S01]  /*1480*/  IADD3 R23, PT, PT, R23, R0, RZ ;  /* 0x0000000017177210 */ /* 0x000fe20007ffe0ff */
[----:B------:R-:W-:-:S07]  /*1490*/  IMAD R19, R15, UR5, R0 ;  /* 0x000000050f137c24 */ /* 0x000fce000f8e0200 */
.L_x_17:
[----:B-1-3--:R-:W-:-:S06]  /*14a0*/  IMAD.WIDE.U32 R26, R19, 0x4, R10 ;  /* 0x00000004131a7825 */ /* 0x00afcc00078e000a */
[----:B------:R-:W3:Y:S01]  /*14b0*/  LDG.E.CONSTANT R26, desc[UR10][R26.64] ;  /* 0x0000000a1a1a7981 */ /* 0x000ee2000c1e9900 */
[----:B------:R-:W-:-:S05]  /*14c0*/  IMAD.WIDE.U32 R28, R23, 0x4, R10 ;  /* 0x00000004171c7825 */ /* 0x000fca00078e000a */
[----:B------:R-:W4:Y:S01]  /*14d0*/  LDG.E.CONSTANT R18, desc[UR10][R28.64] ;  /* 0x0000000a1c127981 */ /* 0x000f22000c1e9900 */
[----:B------:R-:W-:-:S05]  /*14e0*/  IMAD.WIDE.U32 R30, R21, 0x4, R10 ;  /* 0x00000004151e7825 */ /* 0x000fca00078e000a */
[----:B------:R0:W5:Y:S01]  /*14f0*/  LDG.E.CONSTANT R16, desc[UR10][R30.64] ;  /* 0x0000000a1e107981 */ /* 0x000162000c1e9900 */
[----:B------:R-:W-:-:S05]  /*1500*/  IMAD.WIDE.U32 R32, R17, 0x4, R10 ;  /* 0x0000000411207825 */ /* 0x000fca00078e000a */
[----:B------:R-:W5:Y:S01]  /*1510*/  LDG.E.CONSTANT R14, desc[UR10][R32.64] ;  /* 0x0000000a200e7981 */ /* 0x000f62000c1e9900 */
[----:B------:R-:W-:Y:S01]  /*1520*/  UIADD3 UR9, UPT, UPT, UR9, 0x4, URZ ;  /* 0x0000000409097890 */ /* 0x000fe2000fffe0ff */
[----:B0-----:R-:W-:-:S03]  /*1530*/  IMAD.WIDE.U32 R30, R17, 0x4, R4 ;  /* 0x00000004111e7825 */ /* 0x001fc600078e0004 */
[----:B------:R-:W-:Y:S01]  /*1540*/  UISETP.NE.AND UP0, UPT, UR9, URZ, UPT ;  /* 0x000000ff0900728c */ /* 0x000fe2000bf05270 */
[----:B------:R-:W-:Y:S01]  /*1550*/  IMAD R17, R15, 0x4, R17 ;  /* 0x000000040f117824 */ /* 0x000fe200078e0211 */
[----:B---3--:R-:W2:Y:S01]  /*1560*/  F2F.F64.F32 R12, R26 ;  /* 0x0000001a000c7310 */ /* 0x008ea20000201800 */
[----:B------:R-:W-:Y:S01]  /*1570*/  FSETP.NE.AND P0, PT, |R26|, +INF , PT ;  /* 0x7f8000001a00780b */ /* 0x000fe20003f05200 */
[----:B--2---:R-:W-:-:S06]  /*1580*/  DMUL R24, R8, R12 ;  /* 0x0000000c08187228 */ /* 0x004fcc0000000000 */
[----:B----4-:R-:W0:Y:S02]  /*1590*/  F2F.F64.F32 R12, R18 ;  /* 0x00000012000c7310 */ /* 0x010e240000201800 */
[----:B-1----:R-:W-:Y:S02]  /*15a0*/  DFMA R24, R6, R2, R24 ;  /* 0x000000020618722b */ /* 0x002fe40000000018 */
[----:B0-----:R-:W-:-:S08]  /*15b0*/  DMUL R12, R8, R12 ;  /* 0x0000000c080c7228 */ /* 0x001fd00000000000 */
[----:B------:R-:W-:Y:S02]  /*15c0*/  FSEL R2, R2, R24, !P0 ;  /* 0x0000001802027208 */ /* 0x000fe40004000000 */
[----:B------:R-:W-:Y:S02]  /*15d0*/  FSEL R3, R3, R25, !P0 ;  /* 0x0000001903037208 */ /* 0x000fe40004000000 */
[----:B-----5:R-:W0:Y:S01]  /*15e0*/  F2F.F64.F32 R24, R16 ;  /* 0x0000001000187310 */ /* 0x020e220000201800 */
[----:B------:R-:W-:-:S03]  /*15f0*/  FSETP.NE.AND P0, PT, |R18|, +INF , PT ;  /* 0x7f8000001200780b */ /* 0x000fc60003f05200 */
[----:B------:R-:W-:-:S04]  /*1600*/  DFMA R12, R6, R2, R12 ;  /* 0x00000002060c722b */ /* 0x000fc8000000000c */
[----:B------:R-:W-:Y:S06]  /*1610*/  F2F.F32.F64 R18, R2 ;  /* 0x0000000200127310 */ /* 0x000fec0000301000 */
[----:B------:R-:W-:Y:S01]  /*1620*/  FSEL R12, R2, R12, !P0 ;  /* 0x0000000c020c7208 */ /* 0x000fe20004000000 */
[----:B0-----:R-:W-:Y:S01]  /*1630*/  DMUL R26, R8, R24 ;  /* 0x00000018081a7228 */ /* 0x001fe20000000000 */
[----:B------:R-:W-:Y:S01]  /*1640*/  FSEL R13, R3, R13, !P0 ;  /* 0x0000000d030d7208 */ /* 0x000fe20004000000 */
[----:B------:R-:W0:Y:S01]  /*1650*/  F2F.F64.F32 R24, R14 ;  /* 0x0000000e00187310 */ /* 0x000e220000201800 */
[----:B------:R-:W-:-:S05]  /*1660*/  FSETP.NE.AND P0, PT, |R16|, +INF , PT ;  /* 0x7f8000001000780b */ /* 0x000fca0003f05200 */
[----:B------:R-:W-:Y:S02]  /*1670*/  DFMA R26, R6, R12, R26 ;  /* 0x0000000c061a722b */ /* 0x000fe4000000001a */
[----:B------:R1:W2:Y:S01]  /*1680*/  F2F.F32.F64 R33, R12 ;  /* 0x0000000c00217310 */ /* 0x0002a20000301000 */
[----:B0-----:R-:W-:-:S07]  /*1690*/  DMUL R28, R8, R24 ;  /* 0x00000018081c7228 */ /* 0x001fce0000000000 */
[----:B------:R-:W-:Y:S02]  /*16a0*/  FSEL R24, R12, R26, !P0 ;  /* 0x0000001a0c187208 */ /* 0x000fe40004000000 */
[----:B------:R-:W-:Y:S01]  /*16b0*/  FSEL R25, R13, R27, !P0 ;  /* 0x0000001b0d197208 */ /* 0x000fe20004000000 */
[--C-:B------:R-:W-:Y:S01]  /*16c0*/  IMAD.WIDE.U32 R26, R19, 0x4, R4.reuse ;  /* 0x00000004131a7825 */ /* 0x100fe200078e0004 */
[----:B------:R-:W-:Y:S02]  /*16d0*/  FSETP.NE.AND P0, PT, |R14|, +INF , PT ;  /* 0x7f8000000e00780b */ /* 0x000fe40003f05200 */
[----:B------:R-:W0:Y:S01]  /*16e0*/  F2F.F32.F64 R35, R24 ;  /* 0x0000001800237310 */ /* 0x000e220000301000 */
[----:B-1----:R-:W-:Y:S01]  /*16f0*/  IMAD.WIDE.U32 R12, R21, 0x4, R4 ;  /* 0x00000004150c7825 */ /* 0x002fe200078e0004 */
[----:B------:R-:W-:Y:S01]  /*1700*/  DFMA R28, R6, R24, R28 ;  /* 0x00000018061c722b */ /* 0x000fe2000000001c */
[----:B------:R1:W-:Y:S02]  /*1710*/  STG.E desc[UR10][R26.64], R18 ;  /* 0x000000121a007986 */ /* 0x0003e4000c10190a */
[----:B------:R-:W-:-:S02]  /*1720*/  IMAD R21, R15, 0x4, R21 ;  /* 0x000000040f157824 */ /* 0x000fc400078e0215 */
[----:B------:R-:W-:-:S05]  /*1730*/  IMAD R19, R15, 0x4, R19 ;  /* 0x000000040f137824 */ /* 0x000fca00078e0213 */
[----:B------:R-:W-:Y:S02]  /*1740*/  FSEL R2, R24, R28, !P0 ;  /* 0x0000001c18027208 */ /* 0x000fe40004000000 */
[----:B------:R-:W-:Y:S01]  /*1750*/  FSEL R3, R25, R29, !P0 ;  /* 0x0000001d19037208 */ /* 0x000fe20004000000 */
[----:B------:R-:W-:-:S03]  /*1760*/  IMAD.WIDE.U32 R28, R23, 0x4, R4 ;  /* 0x00000004171c7825 */ /* 0x000fc600078e0004 */
[----:B------:R-:W3:Y:S01]  /*1770*/  F2F.F32.F64 R37, R2 ;  /* 0x0000000200257310 */ /* 0x000ee20000301000 */
[----:B------:R-:W-:Y:S01]  /*1780*/  IMAD R23, R15, 0x4, R23 ;  /* 0x000000040f177824 */ /* 0x000fe200078e0217 */
[----:B--2---:R1:W-:Y:S04]  /*1790*/  STG.E desc[UR10][R28.64], R33 ;  /* 0x000000211c007986 */ /* 0x0043e8000c10190a */
[----:B0-----:R1:W-:Y:S04]  /*17a0*/  STG.E desc[UR10][R12.64], R35 ;  /* 0x000000230c007986 */ /* 0x0013e8000c10190a */
[----:B---3--:R1:W-:Y:S01]  /*17b0*/  STG.E desc[UR10][R30.64], R37 ;  /* 0x000000251e007986 */ /* 0x0083e2000c10190a */
[----:B------:R-:W-:Y:S05]  /*17c0*/  BRA.U UP0, `(.L_x_17) ;  /* 0xfffffffd00347547 */ /* 0x000fea000b83ffff */
.L_x_14:
[----:B------:R-:W3:Y:S02]  /*17d0*/  LDCU.64 UR6, c[0x0][0x390] ;  /* 0x00007200ff0677ac */ /* 0x000ee40008000a00 */
[----:B---3--:R-:W-:-:S04]  /*17e0*/  UISETP.LT.AND UP0, UPT, UR6, UR7, UPT ;  /* 0x000000070600728c */ /* 0x008fc8000bf01270 */
[----:B------:R-:W-:-:S06]  /*17f0*/  USEL UR5, UR6, UR7, !UP0 ;  /* 0x0000000706057287 */ /* 0x000fcc000c000000 */
[----:B------:R-:W-:-:S05]  /*1800*/  IMAD.U32 R2, RZ, RZ, UR5 ;  /* 0x00000005ff027e24 */ /* 0x000fca000f8e00ff */
[----:B------:R-:W-:-:S04]  /*1810*/  IADD3 R2, PT, PT, R2, UR8, RZ ;  /* 0x0000000802027c10 */ /* 0x000fc8000fffe0ff */
[----:B------:R-:W-:-:S13]  /*1820*/  ISETP.GT.AND P0, PT, R2, UR14, PT ;  /* 0x0000000e02007c0c */ /* 0x000fda000bf04270 */
[----:B------:R-:W-:Y:S05]  /*1830*/  @P0 EXIT ;  /* 0x000000000000094d */ /* 0x000fea0003800000 */
[----:B------:R-:W-:-:S13]  /*1840*/  ISETP.LE.AND P0, PT, R20, UR8, PT ;  /* 0x0000000814007c0c */ /* 0x000fda000bf03270 */
[----:B------:R-:W-:Y:S05]  /*1850*/  @P0 EXIT ;  /* 0x000000000000094d */ /* 0x000fea0003800000 */
[----:B------:R-:W3:Y:S01]  /*1860*/  S2UR UR5, SR_CgaCtaId ;  /* 0x00000000000579c3 */ /* 0x000ee20000008800 */
[----:B------:R-:W-:Y:S01]  /*1870*/  UMOV UR4, 0x400 ;  /* 0x0000040000047882 */ /* 0x000fe20000000000 */
[----:B------:R-:W-:Y:S01]  /*1880*/  VIADD R2, R2, 0xffffffff ;  /* 0xffffffff02027836 */ /* 0x000fe20000000000 */
[----:B------:R-:W-:Y:S01]  /*1890*/  CS2R R4, SRZ ;  /* 0x0000000000047805 */ /* 0x000fe2000001ff00 */
[----:B------:R-:W-:Y:S01]  /*18a0*/  IMAD.U32 R3, RZ, RZ, UR8 ;  /* 0x00000008ff037e24 */ /* 0x000fe2000f8e00ff */
[----:B-1----:R-:W-:Y:S01]  /*18b0*/  CS2R R6, SRZ ;  /* 0x0000000000067805 */ /* 0x002fe2000001ff00 */
[----:B---3--:R-:W-:-:S04]  /*18c0*/  ULEA UR4, UR5, UR4, 0x18 ;  /* 0x0000000405047291 */ /* 0x008fc8000f8ec0ff */
[----:B------:R-:W-:-:S04]  /*18d0*/  ULEA UR6, UR7, UR4, 0x2 ;  /* 0x0000000407067291 */ /* 0x000fc8000f8e10ff */
[----:B------:R-:W-:-:S04]  /*18e0*/  ULEA UR9, UR7, UR6, 0x2 ;  /* 0x0000000607097291 */ /* 0x000fc8000f8e10ff */
[----:B------:R-:W-:-:S12]  /*18f0*/  ULEA UR5, UR7, UR9, 0x2 ;  /* 0x0000000907057291 */ /* 0x000fd8000f8e10ff */
.L_x_28:
[----:B012---:R-:W1:Y:S01]  /*1900*/  LDC R12, c[0x0][0x394] ;  /* 0x0000e500ff0c7b82 */ /* 0x007e620000000800 */
[----:B---3--:R-:W3:Y:S01]  /*1910*/  LDCU UR7, c[0x0][0x3a4] ;  /* 0x00007480ff0777ac */ /* 0x008ee20008000800 */
[----:B------:R-:W-:Y:S01]  /*1920*/  ISETP.NE.AND P0, PT, R4, R7, PT ;  /* 0x000000070400720c */ /* 0x000fe20003f05270 */
[----:B------:R-:W-:Y:S02]  /*1930*/  VIADD R11, R3, 0x1 ;  /* 0x00000001030b7836 */ /* 0x000fe40000000000 */
[----:B------:R-:W-:Y:S01]  /*1940*/  IMAD.MOV.U32 R10, RZ, RZ, R6 ;  /* 0x000000ffff0a7224 */ /* 0x000fe200078e0006 */
[----:B------:R-:W-:Y:S01]  /*1950*/  MOV R6, R4 ;  /* 0x0000000400067202 */ /* 0x000fe20000000f00 */
[----:B--2---:R-:W-:Y:S02]  /*1960*/  IMAD.MOV.U32 R9, RZ, RZ, R3 ;  /* 0x000000ffff097224 */ /* 0x004fe400078e0003 */
[----:B------:R-:W-:Y:S02]  /*1970*/  IMAD.MOV.U32 R3, RZ, RZ, R11 ;  /* 0x000000ffff037224 */ /* 0x000fe400078e000b */
[----:B------:R-:W-:Y:S01]  /*1980*/  IMAD.MOV.U32 R4, RZ, RZ, R7 ;  /* 0x000000ffff047224 */ /* 0x000fe200078e0007 */
[----:B---3--:R-:W-:-:S02]  /*1990*/  ISETP.NE.AND P1, PT, R11, UR7, PT ;  /* 0x000000070b007c0c */ /* 0x008fc4000bf25270 */
[----:B-1----:R-:W-:-:S05]  /*19a0*/  VIADDMNMX R8, R11, -UR8, R12, PT ;  /* 0x800000080b087c46 */ /* 0x002fca000b80010c */
[----:B------:R-:W-:Y:S01]  /*19b0*/  IMAD.IADD R8, R11, 0x1, -R8 ;  /* 0x000000010b087824 */ /* 0x000fe200078e0a08 */
[----:B------:R-:W-:Y:S06]  /*19c0*/  @!P0 BRA `(.L_x_18) ;  /* 0x0000000000808947 */ /* 0x000fec0003800000 */
[----:B------:R-:W1:Y:S01]  /*19d0*/  LDC R16, c[0x0][0x394] ;  /* 0x0000e500ff107b82 */ /* 0x000e620000000800 */
[----:B------:R-:W-:Y:S01]  /*19e0*/  ISETP.NE.AND P0, PT, R12, RZ, PT ;  /* 0x000000ff0c00720c */ /* 0x000fe20003f05270 */
[----:B------:R-:W-:Y:S01]  /*19f0*/  IMAD.MOV.U32 R4, RZ, RZ, R6 ;  /* 0x000000ffff047224 */ /* 0x000fe200078e0006 */
[----:B0---4-:R-:W-:-:S11]  /*1a00*/  LOP3.LUT R15, RZ, R12, RZ, 0x33, !PT ;  /* 0x0000000cff0f7212 */ /* 0x011fd600078e33ff */
.L_x_19:
[----:B------:R-:W-:-:S05]  /*1a10*/  LEA R6, R4, UR6, 0x2 ;  /* 0x0000000604067c11 */ /* 0x000fca000f8e10ff */
[----:B------:R-:W0:Y:S02]  /*1a20*/  LDS R11, [R6] ;  /* 0x00000000060b7984 */ /* 0x000e240000000800 */
[----:B0-----:R-:W-:-:S13]  /*1a30*/  ISETP.GE.AND P2, PT, R11, R8, PT ;  /* 0x000000080b00720c */ /* 0x001fda0003f46270 */
[----:B------:R-:W-:Y:S05]  /*1a40*/  @P2 BRA `(.L_x_18) ;  /* 0x0000000000602947 */ /* 0x000fea0003800000 */
[----:B-1----:R-:W-:Y:S01]  /*1a50*/  IABS R11, R16 ;  /* 0x00000010000b7213 */ /* 0x002fe20000000000 */
[----:B------:R-:W-:-:S03]  /*1a60*/  VIADD R4, R4, 0x1 ;  /* 0x0000000104047836 */ /* 0x000fc60000000000 */
[----:B------:R-:W0:Y:S02]  /*1a70*/  I2F.RP R6, R11 ;  /* 0x0000000b00067306 */ /* 0x000e240000209400 */
[----:B------:R-:W-:-:S06]  /*1a80*/  ISETP.GE.AND P3, PT, R4, RZ, PT ;  /* 0x000000ff0400720c */ /* 0x000fcc0003f66270 */
[----:B0-----:R-:W0:Y:S02]  /*1a90*/  MUFU.RCP R6, R6 ;  /* 0x0000000600067308 */ /* 0x001e240000001000 */
[----:B0-----:R-:W-:-:S06]  /*1aa0*/  VIADD R12, R6, 0xffffffe ;  /* 0x0ffffffe060c7836 */ /* 0x001fcc0000000000 */
[----:B------:R0:W1:Y:S02]  /*1ab0*/  F2I.FTZ.U32.TRUNC.NTZ R13, R12 ;  /* 0x0000000c000d7305 */ /* 0x000064000021f000 */
[----:B0-----:R-:W-:Y:S01]  /*1ac0*/  IMAD.MOV.U32 R12, RZ, RZ, RZ ;  /* 0x000000ffff0c7224 */ /* 0x001fe200078e00ff */
[----:B-1----:R-:W-:-:S05]  /*1ad0*/  IADD3 R14, PT, PT, RZ, -R13, RZ ;  /* 0x8000000dff0e7210 */ /* 0x002fca0007ffe0ff */
[----:B------:R-:W-:Y:S01]  /*1ae0*/  IMAD R17, R14, R11, RZ ;  /* 0x0000000b0e117224 */ /* 0x000fe200078e02ff */
[----:B------:R-:W-:-:S03]  /*1af0*/  IABS R14, R4 ;  /* 0x00000004000e7213 */ /* 0x000fc60000000000 */
[----:B------:R-:W-:-:S06]  /*1b00*/  IMAD.HI.U32 R13, R13, R17, R12 ;  /* 0x000000110d0d7227 */ /* 0x000fcc00078e000c */
[----:B------:R-:W-:-:S04]  /*1b10*/  IMAD.HI.U32 R13, R13, R14, RZ ;  /* 0x0000000e0d0d7227 */ /* 0x000fc800078e00ff */
[----:B------:R-:W-:-:S04]  /*1b20*/  IMAD.MOV R13, RZ, RZ, -R13 ;  /* 0x000000ffff0d7224 */ /* 0x000fc800078e0a0d */
[----:B------:R-:W-:-:S05]  /*1b30*/  IMAD R6, R11, R13, R14 ;  /* 0x0000000d0b067224 */ /* 0x000fca00078e020e */
[----:B------:R-:W-:-:S13]  /*1b40*/  ISETP.GT.U32.AND P2, PT, R11, R6, PT ;  /* 0x000000060b00720c */ /* 0x000fda0003f44070 */
[----:B------:R-:W-:-:S05]  /*1b50*/  @!P2 IMAD.IADD R6, R6, 0x1, -R11 ;  /* 0x000000010606a824 */ /* 0x000fca00078e0a0b */
[----:B------:R-:W-:-:S13]  /*1b60*/  ISETP.GT.U32.AND P2, PT, R11, R6, PT ;  /* 0x000000060b00720c */ /* 0x000fda0003f44070 */
[----:B------:R-:W-:-:S05]  /*1b70*/  @!P2 IMAD.IADD R6, R6, 0x1, -R11 ;  /* 0x000000010606a824 */ /* 0x000fca00078e0a0b */
[----:B------:R-:W-:-:S04]  /*1b80*/  @!P3 IADD3 R6, PT, PT, -R6, RZ, RZ ;  /* 0x000000ff0606b210 */ /* 0x000fc80007ffe1ff */
[----:B------:R-:W-:-:S04]  /*1b90*/  SEL R4, R15, R6, !P0 ;  /* 0x000000060f047207 */ /* 0x000fc80004000000 */
[----:B------:R-:W-:-:S13]  /*1ba0*/  ISETP.NE.AND P2, PT, R4, R7, PT ;  /* 0x000000070400720c */ /* 0x000fda0003f45270 */
[----:B------:R-:W-:Y:S05]  /*1bb0*/  @P2 BRA `(.L_x_19) ;  /* 0xfffffffc00942947 */ /* 0x000fea000383ffff */
[----:B------:R-:W-:-:S07]  /*1bc0*/  IMAD.MOV.U32 R4, RZ, RZ, R7 ;  /* 0x000000ffff047224 */ /* 0x000fce00078e0007 */
.L_x_18:
[----:B------:R-:W-:Y:S01]  /*1bd0*/  ISETP.NE.AND P0, PT, R10, R5, PT ;  /* 0x000000050a00720c */ /* 0x000fe20003f05270 */
[----:B------:R-:W-:-:S12]  /*1be0*/  IMAD.MOV.U32 R6, RZ, RZ, R5 ;  /* 0x000000ffff067224 */ /* 0x000fd800078e0005 */
[----:B------:R-:W-:Y:S05]  /*1bf0*/  @!P0 BRA `(.L_x_20) ;  /* 0x0000000000888947 */ /* 0x000fea0003800000 */
[----:B------:R-:W2:Y:S08]  /*1c00*/  LDC R6, c[0x0][0x394] ;  /* 0x0000e500ff067b82 */ /* 0x000eb00000000800 */
[----:B------:R-:W3:Y:S01]  /*1c10*/  LDC R18, c[0x0][0x394] ;  /* 0x0000e500ff127b82 */ /* 0x000ee20000000800 */
[----:B--2---:R-:W-:Y:S02]  /*1c20*/  ISETP.NE.AND P0, PT, R6, RZ, PT ;  /* 0x000000ff0600720c */ /* 0x004fe40003f05270 */
[----:B------:R-:W-:-:S11]  /*1c30*/  LOP3.LUT R13, RZ, R6, RZ, 0x33, !PT ;  /* 0x00000006ff0d7212 */ /* 0x000fd600078e33ff */
.L_x_21:
[----:B------:R-:W-:Y:S01]  /*1c40*/  LEA R11, R10, UR5, 0x2 ;  /* 0x000000050a0b7c11 */ /* 0x000fe2000f8e10ff */
[----:B------:R-:W-:-:S05]  /*1c50*/  IMAD.MOV.U32 R6, RZ, RZ, R10 ;  /* 0x000000ffff067224 */ /* 0x000fca00078e000a */
[----:B------:R-:W2:Y:S02]  /*1c60*/  LDS R11, [R11] ;  /* 0x000000000b0b7984 */ /* 0x000ea40000000800 */
[----:B--2---:R-:W-:-:S13]  /*1c70*/  ISETP.GE.AND P2, PT, R11, R8, PT ;  /* 0x000000080b00720c */ /* 0x004fda0003f46270 */
[----:B------:R-:W-:Y:S05]  /*1c80*/  @P2 BRA `(.L_x_20) ;  /* 0x0000000000642947 */ /* 0x000fea0003800000 */
[----:B0--34-:R-:W-:Y:S01]  /*1c90*/  IABS R15, R18 ;  /* 0x00000012000f7213 */ /* 0x019fe20000000000 */
[----:B------:R-:W-:Y:S02]  /*1ca0*/  VIADD R6, R10, 0x1 ;  /* 0x000000010a067836 */ /* 0x000fe40000000000 */
[----:B------:R-:W-:Y:S01]  /*1cb0*/  IMAD.MOV.U32 R10, RZ, RZ, RZ ;  /* 0x000000ffff0a7224 */ /* 0x000fe200078e00ff */
[----:B------:R-:W0:Y:S02]  /*1cc0*/  I2F.RP R12, R15 ;  /* 0x0000000f000c7306 */ /* 0x000e240000209400 */
[----:B------:R-:W-:-:S06]  /*1cd0*/  ISETP.GE.AND P3, PT, R6, RZ, PT ;  /* 0x000000ff0600720c */ /* 0x000fcc0003f66270 */
[----:B0-----:R-:W0:Y:S02]  /*1ce0*/  MUFU.RCP R12, R12 ;  /* 0x0000000c000c7308 */ /* 0x001e240000001000 */
[----:B0-----:R-:W-:-:S06]  /*1cf0*/  VIADD R14, R12, 0xffffffe ;  /* 0x0ffffffe0c0e7836 */ /* 0x001fcc0000000000 */
[----:B------:R-:W1:Y:S02]  /*1d00*/  F2I.FTZ.U32.TRUNC.NTZ R11, R14 ;  /* 0x0000000e000b7305 */ /* 0x000e64000021f000 */
[----:B-1----:R-:W-:-:S05]  /*1d10*/  IADD3 R16, PT, PT, RZ, -R11, RZ ;  /* 0x8000000bff107210 */ /* 0x002fca0007ffe0ff */
[----:B------:R-:W-:Y:S01]  /*1d20*/  IMAD R17, R16, R15, RZ ;  /* 0x0000000f10117224 */ /* 0x000fe200078e02ff */
[----:B------:R-:W-:-:S03]  /*1d30*/  IABS R16, R6 ;  /* 0x0000000600107213 */ /* 0x000fc60000000000 */
[----:B------:R-:W-:-:S04]  /*1d40*/  IMAD.HI.U32 R10, R11, R17, R10 ;  /* 0x000000110b0a7227 */ /* 0x000fc800078e000a */
[----:B------:R-:W-:-:S04]  /*1d50*/  IMAD.MOV.U32 R11, RZ, RZ, R16 ;  /* 0x000000ffff0b7224 */ /* 0x000fc800078e0010 */
[----:B------:R-:W-:-:S04]  /*1d60*/  IMAD.HI.U32 R10, R10, R11, RZ ;  /* 0x0000000b0a0a7227 */ /* 0x000fc800078e00ff */
[----:B------:R-:W-:-:S04]  /*1d70*/  IMAD.MOV R10, RZ, RZ, -R10 ;  /* 0x000000ffff0a7224 */ /* 0x000fc800078e0a0a */
[----:B------:R-:W-:-:S05]  /*1d80*/  IMAD R10, R15, R10, R11 ;  /* 0x0000000a0f0a7224 */ /* 0x000fca00078e020b */
[----:B------:R-:W-:-:S13]  /*1d90*/  ISETP.GT.U32.AND P2, PT, R15, R10, PT ;  /* 0x0000000a0f00720c */ /* 0x000fda0003f44070 */
[----:B------:R-:W-:-:S04]  /*1da0*/  @!P2 IADD3 R10, PT, PT, R10, -R15, RZ ;  /* 0x8000000f0a0aa210 */ /* 0x000fc80007ffe0ff */
[----:B------:R-:W-:-:S13]  /*1db0*/  ISETP.GT.U32.AND P2, PT, R15, R10, PT ;  /* 0x0000000a0f00720c */ /* 0x000fda0003f44070 */
[----:B------:R-:W-:-:S04]  /*1dc0*/  @!P2 IMAD.IADD R10, R10, 0x1, -R15 ;  /* 0x000000010a0aa824 */ /* 0x000fc800078e0a0f */
[----:B------:R-:W-:-:S05]  /*1dd0*/  @!P3 IMAD.MOV R10, RZ, RZ, -R10 ;  /* 0x000000ffff0ab224 */ /* 0x000fca00078e0a0a */
[----:B------:R-:W-:-:S04]  /*1de0*/  SEL R10, R13, R10, !P0 ;  /* 0x0000000a0d0a7207 */ /* 0x000fc80004000000 */
[----:B------:R-:W-:-:S13]  /*1df0*/  ISETP.NE.AND P2, PT, R10, R5, PT ;  /* 0x000000050a00720c */ /* 0x000fda0003f45270 */
[----:B------:R-:W-:Y:S05]  /*1e00*/  @P2 BRA `(.L_x_21) ;  /* 0xfffffffc008c2947 */ /* 0x000fea000383ffff */
[----:B------:R-:W-:-:S07]  /*1e10*/  IMAD.MOV.U32 R6, RZ, RZ, R5 ;  /* 0x000000ffff067224 */ /* 0x000fce00078e0005 */
.L_x_20:
[----:B------:R-:W2:Y:S01]  /*1e20*/  LDC.64 R12, c[0x0][0x380] ;  /* 0x0000e000ff0c7b82 */ /* 0x000ea20000000a00 */
[----:B------:R-:W5:Y:S07]  /*1e30*/  LDCU UR7, c[0x0][0x3a0] ;  /* 0x00007400ff0777ac */ /* 0x000f6e0008000800 */
[----:B------:R-:W0:Y:S01]  /*1e40*/  LDC.64 R10, c[0x0][0x3a8] ;  /* 0x0000ea00ff0a7b82 */ /* 0x000e220000000a00 */
[----:B-----5:R-:W-:-:S04]  /*1e50*/  IMAD R8, R9, UR7, R0 ;  /* 0x0000000709087c24 */ /* 0x020fc8000f8e0200 */
[----:B--2---:R-:W-:-:S06]  /*1e60*/  IMAD.WIDE.U32 R12, R8, 0x4, R12 ;  /* 0x00000004080c7825 */ /* 0x004fcc00078e000c */
[----:B------:R-:W2:Y:S01]  /*1e70*/  LDG.E.CONSTANT R13, desc[UR10][R12.64] ;  /* 0x0000000a0c0d7981 */ /* 0x000ea2000c1e9900 */
[----:B0-----:R-:W-:-:S06]  /*1e80*/  IMAD.WIDE.U32 R10, R8, 0x4, R10 ;  /* 0x00000004080a7825 */ /* 0x001fcc00078e000a */
[----:B------:R-:W5:Y:S01]  /*1e90*/  LDG.E R10, desc[UR10][R10.64] ;  /* 0x0000000a0a0a7981 */ /* 0x000f62000c1e1900 */
[----:B--2---:R-:W-:-:S04]  /*1ea0*/  FSETP.NE.AND P0, PT, |R13|, +INF , PT ;  /* 0x7f8000000d00780b */ /* 0x004fc80003f05200 */
[----:B-----5:R-:W-:-:S13]  /*1eb0*/  FSETP.EQU.OR P0, PT, |R10|, +INF , !P0 ;  /* 0x7f8000000a00780b */ /* 0x020fda000470a600 */
[----:B------:R-:W-:Y:S05]  /*1ec0*/  @P0 BRA `(.L_x_22) ;  /* 0x00000004000c0947 */ /* 0x000fea0003800000 */
[----:B----4-:R-:W0:Y:S01]  /*1ed0*/  LDC R14, c[0x0][0x394] ;  /* 0x0000e500ff0e7b82 */ /* 0x010e220000000800 */
[----:B------:R-:W-:-:S07]  /*1ee0*/  FADD R11, -R10, R13 ;  /* 0x0000000d0a0b7221 */ /* 0x000fce0000000100 */
.L_x_24:
[----:B------:R-:W-:Y:S01]  /*1ef0*/  ISETP.NE.AND P0, PT, R4, R7, PT ;  /* 0x000000070400720c */ /* 0x000fe20003f05270 */
[----:B------:R-:W-:-:S12]  /*1f00*/  IMAD.MOV.U32 R13, RZ, RZ, R7 ;  /* 0x000000ffff0d7224 */ /* 0x000fd800078e0007 */
[----:B------:R-:W-:Y:S05]  /*1f10*/  @!P0 BRA `(.L_x_23) ;  /* 0x00000000001c8947 */ /* 0x000fea0003800000 */
[----:B------:R-:W-:-:S04]  /*1f20*/  ISETP.NE.AND P0, PT, R7, RZ, PT ;  /* 0x000000ff0700720c */ /* 0x000fc80003f05270 */
[----:B0-----:R-:W-:-:S04]  /*1f30*/  SEL R7, R7, R14, P0 ;  /* 0x0000000e07077207 */ /* 0x001fc80000000000 */
[C---:B------:R-:W-:Y:S02]  /*1f40*/  LEA R12, R7.reuse, UR4, 0x2 ;  /* 0x00000004070c7c11 */ /* 0x040fe4000f8e10ff */
[----:B------:R-:W-:-:S04]  /*1f50*/  IADD3 R7, PT, PT, R7, -0x1, RZ ;  /* 0xffffffff07077810 */ /* 0x000fc80007ffe0ff */
[----:B------:R-:W0:Y:S02]  /*1f60*/  LDS R12, [R12+-0x4] ;  /* 0xfffffc000c0c7984 */ /* 0x000e240000000800 */
[----:B0-----:R-:W-:-:S13]  /*1f70*/  FSETP.GTU.AND P0, PT, R12, R11, PT ;  /* 0x0000000b0c00720b */ /* 0x001fda0003f0c000 */
[----:B------:R-:W-:Y:S05]  /*1f80*/  @!P0 BRA `(.L_x_24) ;  /* 0xfffffffc00d88947 */ /* 0x000fea000383ffff */
.L_x_23:
[C---:B------:R-:W-:Y:S01]  /*1f90*/  LEA R12, R13.reuse, UR4, 0x2 ;  /* 0x000000040d0c7c11 */ /* 0x040fe2000f8e10ff */
[----:B-1----:R-:W1:Y:S01]  /*1fa0*/  LDC R16, c[0x0][0x394] ;  /* 0x0000e500ff107b82 */ /* 0x002e620000000800 */
[C---:B0-----:R-:W-:Y:S01]  /*1fb0*/  LEA R14, R13.reuse, UR6, 0x2 ;  /* 0x000000060d0e7c11 */ /* 0x041fe2000f8e10ff */
[----:B------:R-:W-:Y:S02]  /*1fc0*/  VIADD R7, R13, 0x1 ;  /* 0x000000010d077836 */ /* 0x000fe40000000000 */
[----:B------:R0:W-:Y:S04]  /*1fd0*/  STS [R12], R11 ;  /* 0x0000000b0c007388 */ /* 0x0001e80000000800 */
[----:B------:R0:W-:Y:S02]  /*1fe0*/  STS [R14], R9 ;  /* 0x000000090e007388 */ /* 0x0001e40000000800 */
.L_x_26:
[----:B------:R-:W-:Y:S01]  /*1ff0*/  ISETP.NE.AND P0, PT, R6, R5, PT ;  /* 0x000000050600720c */ /* 0x000fe20003f05270 */
[----:B0-----:R-:W-:-:S12]  /*2000*/  IMAD.MOV.U32 R12, RZ, RZ, R5 ;  /* 0x000000ffff0c7224 */ /* 0x001fd800078e0005 */
[----:B------:R-:W-:Y:S05]  /*2010*/  @!P0 BRA `(.L_x_25) ;  /* 0x00000000001c8947 */ /* 0x000fea0003800000 */
[----:B------:R-:W-:-:S04]  /*2020*/  ISETP.NE.AND P0, PT, R5, RZ, PT ;  /* 0x000000ff0500720c */ /* 0x000fc80003f05270 */
[----:B-1----:R-:W-:-:S04]  /*2030*/  SEL R5, R5, R16, P0 ;  /* 0x0000001005057207 */ /* 0x002fc80000000000 */
[C---:B------:R-:W-:Y:S01]  /*2040*/  LEA R13, R5.reuse, UR9, 0x2 ;  /* 0x00000009050d7c11 */ /* 0x040fe2000f8e10ff */
[----:B------:R-:W-:-:S04]  /*2050*/  VIADD R5, R5, 0xffffffff ;  /* 0xffffffff05057836 */ /* 0x000fc80000000000 */
[----:B------:R-:W0:Y:S02]  /*2060*/  LDS R14, [R13+-0x4] ;  /* 0xfffffc000d0e7984 */ /* 0x000e240000000800 */
[----:B0-----:R-:W-:-:S13]  /*2070*/  FSETP.GE.AND P0, PT, R14, R11, PT ;  /* 0x0000000b0e00720b */ /* 0x001fda0003f06000 */
[----:B------:R-:W-:Y:S05]  /*2080*/  @P0 BRA `(.L_x_26) ;  /* 0xfffffffc00d80947 */ /* 0x000fea000383ffff */
.L_x_25:
[----:B------:R-:W0:Y:S01]  /*2090*/  LDC R5, c[0x0][0x394] ;  /* 0x0000e500ff057b82 */ /* 0x000e220000000800 */
[----:B------:R-:W-:Y:S01]  /*20a0*/  VIADD R13, R12, 0x1 ;  /* 0x000000010c0d7836 */ /* 0x000fe20000000000 */
[----:B---3--:R-:W-:Y:S02]  /*20b0*/  IABS R18, R7 ;  /* 0x0000000700127213 */ /* 0x008fe40000000000 */
[----:B0-----:R-:W-:-:S04]  /*20c0*/  IABS R20, R5 ;  /* 0x0000000500147213 */ /* 0x001fc80000000000 */
[----:B-1----:R-:W0:Y:S08]  /*20d0*/  I2F.RP R16, R20 ;  /* 0x0000001400107306 */ /* 0x002e300000209400 */
[----:B0-----:R-:W0:Y:S02]  /*20e0*/  MUFU.RCP R16, R16 ;  /* 0x0000001000107308 */ /* 0x001e240000001000 */
[----:B0-----:R-:W-:Y:S01]  /*20f0*/  VIADD R14, R16, 0xffffffe ;  /* 0x0ffffffe100e7836 */ /* 0x001fe20000000000 */
[----:B------:R-:W-:-:S05]  /*2100*/  IABS R16, R13 ;  /* 0x0000000d00107213 */ /* 0x000fca0000000000 */
[----:B------:R0:W1:Y:S02]  /*2110*/  F2I.FTZ.U32.TRUNC.NTZ R15, R14 ;  /* 0x0000000e000f7305 */ /* 0x000064000021f000 */
[----:B0-----:R-:W-:Y:S01]  /*2120*/  IMAD.MOV.U32 R14, RZ, RZ, RZ ;  /* 0x000000ffff0e7224 */ /* 0x001fe200078e00ff */
[----:B-1----:R-:W-:-:S05]  /*2130*/  IADD3 R17, PT, PT, RZ, -R15, RZ ;  /* 0x8000000fff117210 */ /* 0x002fca0007ffe0ff */
[----:B------:R-:W-:-:S04]  /*2140*/  IMAD R17, R17, R20, RZ ;  /* 0x0000001411117224 */ /* 0x000fc800078e02ff */
[----:B------:R-:W-:-:S06]  /*2150*/  IMAD.HI.U32 R15, R15, R17, R14 ;  /* 0x000000110f0f7227 */ /* 0x000fcc00078e000e */
[----:B------:R-:W-:-:S04]  /*2160*/  IMAD.HI.U32 R14, R15, R16, RZ ;  /* 0x000000100f0e7227 */ /* 0x000fc800078e00ff */
[----:B------:R-:W-:-:S04]  /*2170*/  IMAD.HI.U32 R15, R15, R18, RZ ;  /* 0x000000120f0f7227 */ /* 0x000fc800078e00ff */
[----:B------:R-:W-:Y:S01]  /*2180*/  IMAD.MOV R17, RZ, RZ, -R14 ;  /* 0x000000ffff117224 */ /* 0x000fe200078e0a0e */
[C---:B------:R-:W-:Y:S01]  /*2190*/  LEA R14, R12.reuse, UR9, 0x2 ;  /* 0x000000090c0e7c11 */ /* 0x040fe2000f8e10ff */
[----:B------:R-:W-:Y:S01]  /*21a0*/  IMAD.MOV R19, RZ, RZ, -R15 ;  /* 0x000000ffff137224 */ /* 0x000fe200078e0a0f */
[----:B------:R-:W-:Y:S01]  /*21b0*/  LEA R12, R12, UR5, 0x2 ;  /* 0x000000050c0c7c11 */ /* 0x000fe2000f8e10ff */
[C---:B------:R-:W-:Y:S02]  /*21c0*/  IMAD R15, R20.reuse, R17, R16 ;  /* 0x00000011140f7224 */ /* 0x040fe400078e0210 */
[C---:B------:R-:W-:Y:S01]  /*21d0*/  IMAD R16, R20.reuse, R19, R18 ;  /* 0x0000001314107224 */ /* 0x040fe200078e0212 */
[----:B------:R0:W-:Y:S02]  /*21e0*/  STS [R14], R11 ;  /* 0x0000000b0e007388 */ /* 0x0001e40000000800 */
[C---:B------:R-:W-:Y:S02]  /*21f0*/  ISETP.GT.U32.AND P0, PT, R20.reuse, R15, PT ;  /* 0x0000000f1400720c */ /* 0x040fe40003f04070 */
[----:B------:R-:W-:Y:S01]  /*2200*/  ISETP.GT.U32.AND P2, PT, R20, R16, PT ;  /* 0x000000101400720c */ /* 0x000fe20003f44070 */
[----:B------:R0:W-:Y:S10]  /*2210*/  STS [R12], R9 ;  /* 0x000000090c007388 */ /* 0x0001f40000000800 */
[----:B------:R-:W-:-:S02]  /*2220*/  @!P0 IADD3 R15, PT, PT, R15, -R20, RZ ;  /* 0x800000140f0f8210 */ /* 0x000fc40007ffe0ff */
[----:B------:R-:W-:Y:S01]  /*2230*/  @!P2 IMAD.IADD R16, R16, 0x1, -R20 ;  /* 0x000000011010a824 */ /* 0x000fe200078e0a14 */
[----:B------:R-:W-:Y:S02]  /*2240*/  ISETP.GE.AND P2, PT, R13, RZ, PT ;  /* 0x000000ff0d00720c */ /* 0x000fe40003f46270 */
[C---:B------:R-:W-:Y:S02]  /*2250*/  ISETP.GT.U32.AND P3, PT, R20.reuse, R15, PT ;  /* 0x0000000f1400720c */ /* 0x040fe40003f64070 */
[----:B------:R-:W-:Y:S02]  /*2260*/  ISETP.GT.U32.AND P4, PT, R20, R16, PT ;  /* 0x000000101400720c */ /* 0x000fe40003f84070 */
[----:B------:R-:W-:Y:S02]  /*2270*/  ISETP.GE.AND P0, PT, R7, RZ, PT ;  /* 0x000000ff0700720c */ /* 0x000fe40003f06270 */
[----:B------:R-:W-:-:S07]  /*2280*/  LOP3.LUT R7, RZ, R5, RZ, 0x33, !PT ;  /* 0x00000005ff077212 */ /* 0x000fce00078e33ff */
[--C-:B------:R-:W-:Y:S01]  /*2290*/  @!P3 IMAD.IADD R15, R15, 0x1, -R20.reuse ;  /* 0x000000010f0fb824 */ /* 0x100fe200078e0a14 */
[----:B------:R-:W-:Y:S01]  /*22a0*/  ISETP.NE.AND P3, PT, R5, RZ, PT ;  /* 0x000000ff0500720c */ /* 0x000fe20003f65270 */
[----:B------:R-:W-:Y:S02]  /*22b0*/  @!P4 IMAD.IADD R16, R16, 0x1, -R20 ;  /* 0x000000011010c824 */ /* 0x000fe400078e0a14 */
[----:B------:R-:W-:-:S03]  /*22c0*/  @!P2 IMAD.MOV R15, RZ, RZ, -R15 ;  /* 0x000000ffff0fa224 */ /* 0x000fc600078e0a0f */
[----:B------:R-:W-:Y:S02]  /*22d0*/  @!P0 IADD3 R16, PT, PT, -R16, RZ, RZ ;  /* 0x000000ff10108210 */ /* 0x000fe40007ffe1ff */
[C---:B------:R-:W-:Y:S02]  /*22e0*/  SEL R5, R7.reuse, R15, !P3 ;  /* 0x0000000f07057207 */ /* 0x040fe40005800000 */
[----:B0-----:R-:W-:-:S07]  /*22f0*/  SEL R7, R7, R16, !P3 ;  /* 0x0000001007077207 */ /* 0x001fce0005800000 */
.L_x_22:
[----:B------:R-:W-:-:S13]  /*2300*/  ISETP.GE.AND P0, PT, R9, R2, PT ;  /* 0x000000020900720c */ /* 0x000fda0003f06270 */
[----:B------:R-:W-:Y:S05]  /*2310*/  @!P0 BRA `(.L_x_27) ;  /* 0x0000000000408947 */ /* 0x000fea0003800000 */
[----:B------:R-:W-:-:S04]  /*2320*/  ISETP.NE.AND P0, PT, R6, R5, PT ;  /* 0x000000050600720c */ /* 0x000fc80003f05270 */
[----:B------:R-:W-:-:S04]  /*2330*/  ISETP.NE.AND P0, PT, R4, R7, P0 ;  /* 0x000000070400720c */ /* 0x000fc80000705270 */
[----:B------:R-:W-:-:S13]  /*2340*/  FSETP.NE.AND P0, PT, |R10|, +INF , P0 ;  /* 0x7f8000000a00780b */ /* 0x000fda0000705200 */
[----:B------:R-:W0:Y:S02]  /*2350*/  @!P0 LDC.64 R12, c[0x0][0x3b0] ;  /* 0x0000ec00ff0c8b82 */ /* 0x000e240000000a00 */
[----:B0-----:R-:W-:-:S05]  /*2360*/  @!P0 IMAD.WIDE.U32 R12, R8, 0x4, R12 ;  /* 0x00000004080c8825 */ /* 0x001fca00078e000c */
[----:B------:R0:W-:Y:S01]  /*2370*/  @!P0 STG.E desc[UR10][R12.64], R10 ;  /* 0x0000000a0c008986 */ /* 0x0001e2000c10190a */
[----:B------:R-:W-:Y:S05]  /*2380*/  @!P0 BRA `(.L_x_27) ;  /* 0x0000000000248947 */ /* 0x000fea0003800000 */
[----:B------:R-:W-:Y:S01]  /*2390*/  LEA R9, R4, UR4, 0x2 ;  /* 0x0000000404097c11 */ /* 0x000fe2000f8e10ff */
[----:B0-----:R-:W0:Y:S01]  /*23a0*/  LDC.64 R12, c[0x0][0x3b0] ;  /* 0x0000ec00ff0c7b82 */ /* 0x001e220000000a00 */
[----:B------:R-:W-:-:S04]  /*23b0*/  LEA R11, R6, UR9, 0x2 ;  /* 0x00000009060b7c11 */ /* 0x000fc8000f8e10ff */
[----:B------:R-:W-:Y:S04]  /*23c0*/  LDS R9, [R9] ;  /* 0x0000000009097984 */ /* 0x000fe80000000800 */
[----:B----4-:R-:W2:Y:S01]  /*23d0*/  LDS R14, [R11] ;  /* 0x000000000b0e7984 */ /* 0x010ea20000000800 */
[----:B0-----:R-:W-:-:S04]  /*23e0*/  IMAD.WIDE.U32 R12, R8, 0x4, R12 ;  /* 0x00000004080c7825 */ /* 0x001fc800078e000c */
[----:B--2---:R-:W-:-:S04]  /*23f0*/  FADD R15, R9, R14 ;  /* 0x0000000e090f7221 */ /* 0x004fc80000000000 */
[----:B------:R-:W-:-:S05]  /*2400*/  FFMA R15, R15, 0.5, R10 ;  /* 0x3f0000000f0f7823 */ /* 0x000fca000000000a */
[----:B------:R2:W-:Y:S02]  /*2410*/  STG.E desc[UR10][R12.64], R15 ;  /* 0x0000000f0c007986 */ /* 0x0005e4000c10190a */
.L_x_27:
[----:B------:R-:W-:Y:S05]  /*2420*/  @P1 BRA `(.L_x_28) ;  /* 0xfffffff400341947 */ /* 0x000fea000383ffff */
[----:B------:R-:W-:Y:S05]  /*2430*/  EXIT ;  /* 0x000000000000794d */ /* 0x000fea0003800000 */
        .weak           $__internal_0_$__cuda_sm20_div_rn_f64_full
        .type           $__internal_0_$__cuda_sm20_div_rn_f64_full,@function
        .size           $__internal_0_$__cuda_sm20_div_rn_f64_full,(.L_x_72 - $__internal_0_$__cuda_sm20_div_rn_f64_full)
$__internal_0_$__cuda_sm20_div_rn_f64_full:
[C---:B------:R-:W-:Y:S01]  /*2440*/  FSETP.GEU.AND P0, PT, |R17|.reuse, 1.469367938527859385e-39, PT ;  /* 0x001000001100780b */ /* 0x040fe20003f0e200 */
[--C-:B------:R-:W-:Y:S01]  /*2450*/  IMAD.MOV.U32 R16, RZ, RZ, R4.reuse ;  /* 0x000000ffff107224 */ /* 0x100fe200078e0004 */
[C---:B------:R-:W-:Y:S01]  /*2460*/  LOP3.LUT R14, R17.reuse, 0x800fffff, RZ, 0xc0, !PT ;  /* 0x800fffff110e7812 */ /* 0x040fe200078ec0ff */
[----:B------:R-:W-:Y:S01]  /*2470*/  IMAD.MOV.U32 R20, RZ, RZ, 0x1 ;  /* 0x00000001ff147424 */ /* 0x000fe200078e00ff */
[----:B------:R-:W-:Y:S02]  /*2480*/  LOP3.LUT R3, R17, 0x7ff00000, RZ, 0xc0, !PT ;  /* 0x7ff0000011037812 */ /* 0x000fe400078ec0ff */
[----:B------:R-:W-:Y:S01]  /*2490*/  LOP3.LUT R15, R14, 0x3ff00000, RZ, 0xfc, !PT ;  /* 0x3ff000000e0f7812 */ /* 0x000fe200078efcff */
[----:B------:R-:W-:-:S06]  /*24a0*/  IMAD.MOV.U32 R14, RZ, RZ, R4 ;  /* 0x000000ffff0e7224 */ /* 0x000fcc00078e0004 */
[----:B------:R-:W-:-:S06]  /*24b0*/  @!P0 DMUL R14, R16, 8.98846567431157953865e+307 ;  /* 0x7fe00000100e8828 */ /* 0x000fcc0000000000 */
[----:B------:R-:W0:Y:S02]  /*24c0*/  MUFU.RCP64H R21, R15 ;  /* 0x0000000f00157308 */ /* 0x000e240000001800 */
[----:B0-----:R-:W-:-:S08]  /*24d0*/  DFMA R4, R20, -R14, 1 ;  /* 0x3ff000001404742b */ /* 0x001fd0000000080e */
[----:B------:R-:W-:-:S08]  /*24e0*/  DFMA R4, R4, R4, R4 ;  /* 0x000000040404722b */ /* 0x000fd00000000004 */
[----:B------:R-:W-:Y:S01]  /*24f0*/  DFMA R20, R20, R4, R20 ;  /* 0x000000041414722b */ /* 0x000fe20000000014 */
[----:B------:R-:W-:Y:S01]  /*2500*/  LOP3.LUT R4, R19, 0x7ff00000, RZ, 0xc0, !PT ;  /* 0x7ff0000013047812 */ /* 0x000fe200078ec0ff */
[----:B------:R-:W-:-:S03]  /*2510*/  IMAD.MOV.U32 R5, RZ, RZ, 0x1ca00000 ;  /* 0x1ca00000ff057424 */ /* 0x000fc600078e00ff */
[----:B------:R-:W-:-:S03]  /*2520*/  ISETP.GE.U32.AND P1, PT, R4, R3, PT ;  /* 0x000000030400720c */ /* 0x000fc60003f26070 */
[----:B------:R-:W-:Y:S01]  /*2530*/  DFMA R22, R20, -R14, 1 ;  /* 0x3ff000001416742b */ /* 0x000fe2000000080e */
[----:B------:R-:W-:Y:S02]  /*2540*/  MOV R30, R4 ;  /* 0x00000004001e7202 */ /* 0x000fe40000000f00 */
[----:B------:R-:W-:Y:S02]  /*2550*/  SEL R25, R5, 0x63400000, !P1 ;  /* 0x6340000005197807 */ /* 0x000fe40004800000 */
[----:B------:R-:W-:-:S03]  /*2560*/  FSETP.GEU.AND P1, PT, |R19|, 1.469367938527859385e-39, PT ;  /* 0x001000001300780b */ /* 0x000fc60003f2e200 */
[----:B------:R-:W-:Y:S01]  /*2570*/  DFMA R20, R20, R22, R20 ;  /* 0x000000161414722b */ /* 0x000fe20000000014 */
[----:B------:R-:W-:Y:S01]  /*2580*/  LOP3.LUT R23, R25, 0x800fffff, R19, 0xf8, !PT ;  /* 0x800fffff19177812 */ /* 0x000fe200078ef813 */
[----:B------:R-:W-:-:S08]  /*2590*/  IMAD.MOV.U32 R22, RZ, RZ, R18 ;  /* 0x000000ffff167224 */ /* 0x000fd000078e0012 */
[----:B------:R-:W-:Y:S05]  /*25a0*/  @P1 BRA `(.L_x_29) ;  /* 0x0000000000201947 */ /* 0x000fea0003800000 */
[----:B------:R-:W-:Y:S01]  /*25b0*/  LOP3.LUT R25, R17, 0x7ff00000, RZ, 0xc0, !PT ;  /* 0x7ff0000011197812 */ /* 0x000fe200078ec0ff */
[----:B------:R-:W-:-:S03]  /*25c0*/  IMAD.MOV.U32 R24, RZ, RZ, RZ ;  /* 0x000000ffff187224 */ /* 0x000fc600078e00ff */
[----:B------:R-:W-:-:S04]  /*25d0*/  ISETP.GE.U32.AND P1, PT, R4, R25, PT ;  /* 0x000000190400720c */ /* 0x000fc80003f26070 */
[----:B------:R-:W-:-:S04]  /*25e0*/  SEL R25, R5, 0x63400000, !P1 ;  /* 0x6340000005197807 */ /* 0x000fc80004800000 */
[----:B------:R-:W-:-:S04]  /*25f0*/  LOP3.LUT R25, R25, 0x80000000, R19, 0xf8, !PT ;  /* 0x8000000019197812 */ /* 0x000fc800078ef813 */
[----:B------:R-:W-:-:S06]  /*2600*/  LOP3.LUT R25, R25, 0x100000, RZ, 0xfc, !PT ;  /* 0x0010000019197812 */ /* 0x000fcc00078efcff */
[----:B------:R-:W-:-:S10]  /*2610*/  DFMA R22, R22, 2, -R24 ;  /* 0x400000001616782b */ /* 0x000fd40000000818 */
[----:B------:R-:W-:-:S07]  /*2620*/  LOP3.LUT R30, R23, 0x7ff00000, RZ, 0xc0, !PT ;  /* 0x7ff00000171e7812 */ /* 0x000fce00078ec0ff */
.L_x_29:
[----:B------:R-:W-:Y:S01]  /*2630*/  DMUL R24, R20, R22 ;  /* 0x0000001614187228 */ /* 0x000fe20000000000 */
[----:B------:R-:W-:-:S07]  /*2640*/  @!P0 LOP3.LUT R3, R15, 0x7ff00000, RZ, 0xc0, !PT ;  /* 0x7ff000000f038812 */ /* 0x000fce00078ec0ff */
[----:B------:R-:W-:-:S08]  /*2650*/  DFMA R26, R24, -R14, R22 ;  /* 0x8000000e181a722b */ /* 0x000fd00000000016 */
[----:B------:R-:W-:Y:S01]  /*2660*/  DFMA R26, R20, R26, R24 ;  /* 0x0000001a141a722b */ /* 0x000fe20000000018 */
[----:B------:R-:W-:-:S05]  /*2670*/  VIADD R20, R30, 0xffffffff ;  /* 0xffffffff1e147836 */ /* 0x000fca0000000000 */
[----:B------:R-:W-:Y:S01]  /*2680*/  ISETP.GT.U32.AND P0, PT, R20, 0x7feffffe, PT ;  /* 0x7feffffe1400780c */ /* 0x000fe20003f04070 */
[----:B------:R-:W-:-:S05]  /*2690*/  VIADD R20, R3, 0xffffffff ;  /* 0xffffffff03147836 */ /* 0x000fca0000000000 */
[----:B------:R-:W-:-:S13]  /*26a0*/  ISETP.GT.U32.OR P0, PT, R20, 0x7feffffe, P0 ;  /* 0x7feffffe1400780c */ /* 0x000fda0000704470 */
[----:B------:R-:W-:Y:S05]  /*26b0*/  @P0 BRA `(.L_x_30) ;  /* 0x00000000006c0947 */ /* 0x000fea0003800000 */
[----:B------:R-:W-:Y:S01]  /*26c0*/  LOP3.LUT R19, R17, 0x7ff00000, RZ, 0xc0, !PT ;  /* 0x7ff0000011137812 */ /* 0x000fe200078ec0ff */
[----:B------:R-:W-:-:S03]  /*26d0*/  IMAD.MOV.U32 R18, RZ, RZ, RZ ;  /* 0x000000ffff127224 */ /* 0x000fc600078e00ff */
[CC--:B------:R-:W-:Y:S02]  /*26e0*/  VIADDMNMX R3, R4.reuse, -R19.reuse, 0xb9600000, !PT ;  /* 0xb960000004037446 */ /* 0x0c0fe40007800913 */
[----:B------:R-:W-:Y:S02]  /*26f0*/  ISETP.GE.U32.AND P0, PT, R4, R19, PT ;  /* 0x000000130400720c */ /* 0x000fe40003f06070 */
[----:B------:R-:W-:Y:S02]  /*2700*/  VIMNMX R3, PT, PT, R3, 0x46a00000, PT ;  /* 0x46a0000003037848 */ /* 0x000fe40003fe0100 */
[----:B------:R-:W-:-:S04]  /*2710*/  SEL R4, R5, 0x63400000, !P0 ;  /* 0x6340000005047807 */ /* 0x000fc80004000000 */
[----:B------:R-:W-:-:S05]  /*2720*/  IADD3 R3, PT, PT, -R4, R3, RZ ;  /* 0x0000000304037210 */ /* 0x000fca0007ffe1ff */
[----:B------:R-:W-:-:S06]  /*2730*/  VIADD R19, R3, 0x7fe00000 ;  /* 0x7fe0000003137836 */ /* 0x000fcc0000000000 */
[----:B------:R-:W-:-:S10]  /*2740*/  DMUL R4, R26, R18 ;  /* 0x000000121a047228 */ /* 0x000fd40000000000 */
[----:B------:R-:W-:-:S13]  /*2750*/  FSETP.GTU.AND P0, PT, |R5|, 1.469367938527859385e-39, PT ;  /* 0x001000000500780b */ /* 0x000fda0003f0c200 */
[----:B------:R-:W-:Y:S05]  /*2760*/  @P0 BRA `(.L_x_31) ;  /* 0x0000000000940947 */ /* 0x000fea0003800000 */
[----:B------:R-:W-:Y:S01]  /*2770*/  DFMA R14, R26, -R14, R22 ;  /* 0x8000000e1a0e722b */ /* 0x000fe20000000016 */
[----:B------:R-:W-:-:S09]  /*2780*/  IMAD.MOV.U32 R18, RZ, RZ, RZ ;  /* 0x000000ffff127224 */ /* 0x000fd200078e00ff */
[C---:B------:R-:W-:Y:S02]  /*2790*/  FSETP.NEU.AND P0, PT, R15.reuse, RZ, PT ;  /* 0x000000ff0f00720b */ /* 0x040fe40003f0d000 */
[----:B------:R-:W-:-:S04]  /*27a0*/  LOP3.LUT R17, R15, 0x80000000, R17, 0x48, !PT ;  /* 0x800000000f117812 */ /* 0x000fc800078e4811 */
[----:B------:R-:W-:-:S07]  /*27b0*/  LOP3.LUT R19, R17, R19, RZ, 0xfc, !PT ;  /* 0x0000001311137212 */ /* 0x000fce00078efcff */
[----:B------:R-:W-:Y:S05]  /*27c0*/  @!P0 BRA `(.L_x_31) ;  /* 0x00000000007c8947 */ /* 0x000fea0003800000 */
[----:B------:R-:W-:Y:S01]  /*27d0*/  IMAD.MOV R15, RZ, RZ, -R3 ;  /* 0x000000ffff0f7224 */ /* 0x000fe200078e0a03 */
[----:B------:R-:W-:Y:S01]  /*27e0*/  MOV R14, RZ ;  /* 0x000000ff000e7202 */ /* 0x000fe20000000f00 */
[----:B------:R-:W-:Y:S01]  /*27f0*/  DMUL.RP R18, R26, R18 ;  /* 0x000000121a127228 */ /* 0x000fe20000008000 */
[----:B------:R-:W-:-:S04]  /*2800*/  IADD3 R3, PT, PT, -R3, -0x43300000, RZ ;  /* 0xbcd0000003037810 */ /* 0x000fc80007ffe1ff */
[----:B------:R-:W-:-:S05]  /*2810*/  DFMA R14, R4, -R14, R26 ;  /* 0x8000000e040e722b */ /* 0x000fca000000001a */
[----:B------:R-:W-:-:S05]  /*2820*/  LOP3.LUT R17, R19, R17, RZ, 0x3c, !PT ;  /* 0x0000001113117212 */ /* 0x000fca00078e3cff */
[----:B------:R-:W-:-:S04]  /*2830*/  FSETP.NEU.AND P0, PT, |R15|, R3, PT ;  /* 0x000000030f00720b */ /* 0x000fc80003f0d200 */
[----:B------:R-:W-:Y:S02]  /*2840*/  FSEL R4, R18, R4, !P0 ;  /* 0x0000000412047208 */ /* 0x000fe40004000000 */
[----:B------:R-:W-:Y:S01]  /*2850*/  FSEL R5, R17, R5, !P0 ;  /* 0x0000000511057208 */ /* 0x000fe20004000000 */
[----:B------:R-:W-:Y:S06]  /*2860*/  BRA `(.L_x_31) ;  /* 0x0000000000547947 */ /* 0x000fec0003800000 */
.L_x_30:
[----:B------:R-:W-:-:S14]  /*2870*/  DSETP.NAN.AND P0, PT, R18, R18, PT ;  /* 0x000000121200722a */ /* 0x000fdc0003f08000 */
[----:B------:R-:W-:Y:S05]  /*2880*/  @P0 BRA `(.L_x_32) ;  /* 0x0000000000440947 */ /* 0x000fea0003800000 */
[----:B------:R-:W-:-:S14]  /*2890*/  DSETP.NAN.AND P0, PT, R16, R16, PT ;  /* 0x000000101000722a */ /* 0x000fdc0003f08000 */
[----:B------:R-:W-:Y:S05]  /*28a0*/  @P0 BRA `(.L_x_33) ;  /* 0x0000000000300947 */ /* 0x000fea0003800000 */
[----:B------:R-:W-:Y:S01]  /*28b0*/  ISETP.NE.AND P0, PT, R30, R3, PT ;  /* 0x000000031e00720c */ /* 0x000fe20003f05270 */
[----:B------:R-:W-:Y:S02]  /*28c0*/  IMAD.MOV.U32 R4, RZ, RZ, 0x0 ;  /* 0x00000000ff047424 */ /* 0x000fe400078e00ff */
[----:B------:R-:W-:-:S10]  /*28d0*/  IMAD.MOV.U32 R5, RZ, RZ, -0x80000 ;  /* 0xfff80000ff057424 */ /* 0x000fd400078e00ff */
[----:B------:R-:W-:Y:S05]  /*28e0*/  @!P0 BRA `(.L_x_31) ;  /* 0x0000000000348947 */ /* 0x000fea0003800000 */
[----:B------:R-:W-:Y:S02]  /*28f0*/  ISETP.NE.AND P0, PT, R30, 0x7ff00000, PT ;  /* 0x7ff000001e00780c */ /* 0x000fe40003f05270 */
[----:B------:R-:W-:Y:S02]  /*2900*/  LOP3.LUT R5, R19, 0x80000000, R17, 0x48, !PT ;  /* 0x8000000013057812 */ /* 0x000fe400078e4811 */
[----:B------:R-:W-:-:S13]  /*2910*/  ISETP.EQ.OR P0, PT, R3, RZ, !P0 ;  /* 0x000000ff0300720c */ /* 0x000fda0004702670 */
[----:B------:R-:W-:Y:S01]  /*2920*/  @P0 LOP3.LUT R3, R5, 0x7ff00000, RZ, 0xfc, !PT ;  /* 0x7ff0000005030812 */ /* 0x000fe200078efcff */
[----:B------:R-:W-:Y:S02]  /*2930*/  @!P0 IMAD.MOV.U32 R4, RZ, RZ, RZ ;  /* 0x000000ffff048224 */ /* 0x000fe400078e00ff */
[----:B------:R-:W-:Y:S01]  /*2940*/  @P0 IMAD.MOV.U32 R4, RZ, RZ, RZ ;  /* 0x000000ffff040224 */ /* 0x000fe200078e00ff */
[----:B------:R-:W-:Y:S01]  /*2950*/  @P0 MOV R5, R3 ;  /* 0x0000000300050202 */ /* 0x000fe20000000f00 */
[----:B------:R-:W-:Y:S06]  /*2960*/  BRA `(.L_x_31) ;  /* 0x0000000000147947 */ /* 0x000fec0003800000 */
.L_x_33:
[----:B------:R-:W-:Y:S01]  /*2970*/  LOP3.LUT R5, R17, 0x80000, RZ, 0xfc, !PT ;  /* 0x0008000011057812 */ /* 0x000fe200078efcff */
[----:B------:R-:W-:Y:S01]  /*2980*/  IMAD.MOV.U32 R4, RZ, RZ, R16 ;  /* 0x000000ffff047224 */ /* 0x000fe200078e0010 */
[----:B------:R-:W-:Y:S06]  /*2990*/  BRA `(.L_x_31) ;  /* 0x0000000000087947 */ /* 0x000fec0003800000 */
.L_x_32:
[----:B------:R-:W-:Y:S01]  /*29a0*/  LOP3.LUT R5, R19, 0x80000, RZ, 0xfc, !PT ;  /* 0x0008000013057812 */ /* 0x000fe200078efcff */
[----:B------:R-:W-:-:S07]  /*29b0*/  IMAD.MOV.U32 R4, RZ, RZ, R18 ;  /* 0x000000ffff047224 */ /* 0x000fce00078e0012 */
.L_x_31:
[----:B------:R-:W-:-:S04]  /*29c0*/  IMAD.MOV.U32 R3, RZ, RZ, 0x0 ;  /* 0x00000000ff037424 */ /* 0x000fc800078e00ff */
[----:B------:R-:W-:Y:S05]  /*29d0*/  RET.REL.NODEC R2 `(vama_many_series_one_param_f32) ;  /* 0xffffffd402887950 */ /* 0x000fea0003c3ffff */
.L_x_34:
[----:B------:R-:W-:-:S00]  /*29e0*/  BRA `(.L_x_34) ;  /* 0xfffffffc00fc7947 */ /* 0x000fc0000383ffff */
[----:B------:R-:W-:-:S00]  /*29f0*/  NOP ;  /* 0x0000000000007918 */ /* 0x000fc00000000000 */
        /* <DEDUP_REMOVED lines=8> */
.L_x_72:


//--------------------- .text.vama_batch_f32      --------------------------
	.section	.text.vama_batch_f32,"ax",@progbits
	.align	128
        .global         vama_batch_f32
        .type           vama_batch_f32,@function
        .size           vama_batch_f32,(.L_x_73 - vama_batch_f32)
        .other          vama_batch_f32,@"STO_CUDA_ENTRY STV_DEFAULT"
vama_batch_f32:
.text.vama_batch_f32:
[----:B------:R-:W-:Y:S01]  /*0000*/  LDC R1, c[0x0][0x37c] ;  /* 0x0000df00ff017b82 */ /* 0x000fe20000000800 */
[----:B------:R-:W0:Y:S07]  /*0010*/  S2R R7, SR_CTAID.X ;  /* 0x0000000000077919 */ /* 0x000e2e0000002500 */
[----:B------:R-:W1:Y:S01]  /*0020*/  LDC.64 R32, c[0x0][0x3a8] ;  /* 0x0000ea00ff207b82 */ /* 0x000e620000000a00 */
[----:B------:R-:W0:Y:S02]  /*0030*/  LDCU UR4, c[0x0][0x3b0] ;  /* 0x00007600ff0477ac */ /* 0x000e240008000800 */
[----:B0-----:R-:W-:-:S04]  /*0040*/  ISETP.GE.AND P0, PT, R7, UR4, PT ;  /* 0x0000000407007c0c */ /* 0x001fc8000bf06270 */
[----:B-1----:R-:W-:-:S04]  /*0050*/  ISETP.LT.OR P0, PT, R32, 0x1, P0 ;  /* 0x000000012000780c */ /* 0x002fc80000701670 */
[----:B------:R-:W-:-:S13]  /*0060*/  ISETP.GE.U32.OR P0, PT, R33, R32, P0 ;  /* 0x000000202100720c */ /* 0x000fda0000706470 */
[----:B------:R-:W-:Y:S05]  /*0070*/  @P0 EXIT ;  /* 0x000000000000094d */ /* 0x000fea0003800000 */
[----:B------:R-:W0:Y:S01]  /*0080*/  LDC.64 R2, c[0x0][0x388] ;  /* 0x0000e200ff027b82 */ /* 0x000e220000000a00 */
[----:B------:R-:W1:Y:S07]  /*0090*/  LDCU.64 UR6, c[0x0][0x358] ;  /* 0x00006b00ff0677ac */ /* 0x000e6e0008000a00 */
[----:B------:R-:W2:Y:S01]  /*00a0*/  LDC.64 R4, c[0x0][0x390] ;  /* 0x0000e400ff047b82 */ /* 0x000ea20000000a00 */
[----:B0-----:R-:W-:-:S05]  /*00b0*/  IMAD.WIDE.U32 R2, R7, 0x4, R2 ;  /* 0x0000000407027825 */ /* 0x001fca00078e0002 */
[----:B-1----:R-:W3:Y:S01]  /*00c0*/  LDG.E.CONSTANT R9, desc[UR6][R2.64] ;  /* 0x0000000602097981 */ /* 0x002ee2000c1e9900 */
[----:B--2---:R-:W-:-:S05]  /*00d0*/  IMAD.WIDE.U32 R4, R7, 0x4, R4 ;  /* 0x0000000407047825 */ /* 0x004fca00078e0004 */
[----:B------:R-:W3:Y:S02]  /*00e0*/  LDG.E.CONSTANT R8, desc[UR6][R4.64] ;  /* 0x0000000604087981 */ /* 0x000ee4000c1e9900 */
[----:B---3--:R-:W-:-:S04]  /*00f0*/  VIMNMX R0, PT, PT, R9, R8, PT ;  /* 0x0000000809007248 */ /* 0x008fc80003fe0100 */
[----:B------:R-:W-:-:S13]  /*0100*/  ISETP.GE.AND P0, PT, R0, 0x1, PT ;  /* 0x000000010000780c */ /* 0x000fda0003f06270 */
[----:B------:R-:W-:Y:S05]  /*0110*/  @!P0 EXIT ;  /* 0x000000000000894d */ /* 0x000fea0003800000 */
[----:B------:R-:W0:Y:S01]  /*0120*/  S2R R0, SR_TID.X ;  /* 0x0000000000007919 */ /* 0x000e220000002100 */
[----:B------:R-:W1:Y:S01]  /*0130*/  LDC.64 R2, c[0x0][0x398] ;  /* 0x0000e600ff027b82 */ /* 0x000e620000000a00 */
[----:B------:R-:W-:Y:S07]  /*0140*/  BSSY.RECONVERGENT B0, `(.L_x_35) ;  /* 0x0000014000007945 */ /* 0x000fee0003800200 */
[----:B------:R-:W2:Y:S01]  /*0150*/  LDC.64 R4, c[0x0][0x3a0] ;  /* 0x0000e800ff047b82 */ /* 0x000ea20000000a00 */
[----:B-1----:R-:W-:Y:S01]  /*0160*/  IMAD.WIDE.U32 R2, R7, 0x4, R2 ;  /* 0x0000000407027825 */ /* 0x002fe200078e0002 */
[----:B0-----:R-:W-:-:S03]  /*0170*/  ISETP.GE.U32.AND P0, PT, R0, R32, PT ;  /* 0x000000200000720c */ /* 0x001fc60003f06070 */
[----:B--2---:R-:W-:Y:S01]  /*0180*/  IMAD.WIDE.U32 R4, R7, 0x4, R4 ;  /* 0x0000000407047825 */ /* 0x004fe200078e0004 */
[----:B------:R-:W-:-:S03]  /*0190*/  ISETP.NE.AND P1, PT, R0, RZ, PT ;  /* 0x000000ff0000720c */ /* 0x000fc60003f25270 */
[----:B------:R-:W-:-:S06]  /*01a0*/  IMAD R7, R7, R32, RZ ;  /* 0x0000002007077224 */ /* 0x000fcc00078e02ff */
[----:B------:R-:W-:Y:S05]  /*01b0*/  @P0 BRA `(.L_x_36) ;  /* 0x0000000000300947 */ /* 0x000fea0003800000 */
[----:B------:R-:W0:Y:S01]  /*01c0*/  LDC R19, c[0x0][0x360] ;  /* 0x0000d800ff137b82 */ /* 0x000e220000000800 */
[----:B------:R-:W-:-:S07]  /*01d0*/  IMAD.MOV.U32 R21, RZ, RZ, 0x7fc00000 ;  /* 0x7fc00000ff157424 */ /* 0x000fce00078e00ff */
[----:B------:R-:W1:Y:S08]  /*01e0*/  LDC.64 R14, c[0x0][0x3b8] ;  /* 0x0000ee00ff0e7b82 */ /* 0x000e700000000a00 */
[----:B------:R-:W2:Y:S02]  /*01f0*/  LDC.64 R16, c[0x0][0x3c0] ;  /* 0x0000f000ff107b82 */ /* 0x000ea40000000a00 */
.L_x_37:
[--C-:B---3--:R-:W-:Y:S02]  /*0200*/  IMAD.IADD R13, R7, 0x1, R0.reuse ;  /* 0x00000001070d7824 */ /* 0x108fe400078e0200 */
[----:B0-----:R-:W-:Y:S02]  /*0210*/  IMAD.IADD R0, R19, 0x1, R0 ;  /* 0x0000000113007824 */ /* 0x001fe400078e0200 */
[----:B-1----:R-:W-:-:S03]  /*0220*/  IMAD.WIDE R10, R13, 0x4, R14 ;  /* 0x000000040d0a7825 */ /* 0x002fc600078e020e */
[----:B------:R-:W-:Y:S01]  /*0230*/  ISETP.GE.AND P0, PT, R0, R32, PT ;  /* 0x000000200000720c */ /* 0x000fe20003f06270 */
[----:B--2---:R-:W-:Y:S01]  /*0240*/  IMAD.WIDE R12, R13, 0x4, R16 ;  /* 0x000000040d0c7825 */ /* 0x004fe200078e0210 */
[----:B------:R3:W-:Y:S04]  /*0250*/  STG.E desc[UR6][R10.64], R21 ;  /* 0x000000150a007986 */ /* 0x0007e8000c101906 */
[----:B------:R3:W-:Y:S07]  /*0260*/  STG.E desc[UR6][R12.64], R21 ;  /* 0x000000150c007986 */ /* 0x0007ee000c101906 */
[----:B------:R-:W-:Y:S05]  /*0270*/  @!P0 BRA `(.L_x_37) ;  /* 0xfffffffc00e08947 */ /* 0x000fea000383ffff */
.L_x_36:
[----:B------:R-:W-:Y:S05]  /*0280*/  BSYNC.RECONVERGENT B0 ;  /* 0x0000000000007941 */ /* 0x000fea0003800200 */
.L_x_35:
[----:B------:R0:W5:Y:S04]  /*0290*/  LDG.E.CONSTANT R6, desc[UR6][R2.64] ;  /* 0x0000000602067981 */ /* 0x000168000c1e9900 */
[----:B------:R0:W5:Y:S01]  /*02a0*/  LDG.E.CONSTANT R5, desc[UR6][R4.64] ;  /* 0x0000000604057981 */ /* 0x000162000c1e9900 */
[----:B------:R-:W-:Y:S06]  /*02b0*/  BAR.SYNC.DEFER_BLOCKING 0x0 ;  /* 0x0000000000007b1d */ /* 0x000fec0000010000 */
[----:B------:R-:W-:Y:S05]  /*02c0*/  @P1 EXIT ;  /* 0x000000000000194d */ /* 0x000fea0003800000 */
[----:B---3--:R-:W1:Y:S08]  /*02d0*/  LDC.64 R12, c[0x0][0x380] ;  /* 0x0000e000ff0c7b82 */ /* 0x008e700000000a00 */
[----:B------:R-:W2:Y:S01]  /*02e0*/  LDC.64 R14, c[0x0][0x3b8] ;  /* 0x0000ee00ff0e7b82 */ /* 0x000ea20000000a00 */
[----:B-1----:R-:W-:-:S06]  /*02f0*/  IMAD.WIDE R12, R33, 0x4, R12 ;  /* 0x00000004210c7825 */ /* 0x002fcc00078e020c */
[----:B------:R-:W3:Y:S01]  /*0300*/  LDG.E.CONSTANT R13, desc[UR6][R12.64] ;  /* 0x000000060c0d7981 */ /* 0x000ee2000c1e9900 */
[----:B0-----:R-:W-:Y:S02]  /*0310*/  IMAD.IADD R3, R7, 0x1, R33 ;  /* 0x0000000107037824 */ /* 0x001fe400078e0221 */
[----:B------:R-:W-:Y:S02]  /*0320*/  VIADD R2, R33, 0x1 ;  /* 0x0000000121027836 */ /* 0x000fe40000000000 */
[----:B--2---:R-:W-:-:S04]  /*0330*/  IMAD.WIDE R14, R3, 0x4, R14 ;  /* 0x00000004030e7825 */ /* 0x004fc800078e020e */
[----:B------:R-:W-:-:S05]  /*0340*/  IMAD.IADD R3, R9, 0x1, R33 ;  /* 0x0000000109037824 */ /* 0x000fca00078e0221 */
[----:B------:R-:W-:-:S04]  /*0350*/  VIMNMX R4, PT, PT, R3, R32, PT ;  /* 0x0000002003047248 */ /* 0x000fc80003fe0100 */
[----:B------:R-:W-:Y:S01]  /*0360*/  ISETP.GE.AND P0, PT, R2, R4, PT ;  /* 0x000000040200720c */ /* 0x000fe20003f06270 */
[----:B---3--:R0:W-:Y:S01]  /*0370*/  STG.E desc[UR6][R14.64], R13 ;  /* 0x0000000d0e007986 */ /* 0x0081e2000c101906 */
[----:B------:R0:W1:Y:S11]  /*0380*/  F2F.F64.F32 R10, R13 ;  /* 0x0000000d000a7310 */ /* 0x0000760000201800 */
[----:B------:R-:W-:Y:S05]  /*0390*/  @P0 BRA `(.L_x_38) ;  /* 0x0000000800a00947 */ /* 0x000fea0003800000 */
[----:B------:R-:W-:Y:S01]  /*03a0*/  IADD3 R0, PT, PT, R4, -0x2, -R33 ;  /* 0xfffffffe04007810 */ /* 0x000fe20007ffe821 */
[----:B------:R-:W-:Y:S01]  /*03b0*/  UMOV UR5, 0x1 ;  /* 0x0000000100057882 */ /* 0x000fe20000000000 */
[----:B------:R-:W-:Y:S02]  /*03c0*/  LOP3.LUT R33, RZ, R33, RZ, 0x33, !PT ;  /* 0x00000021ff217212 */ /* 0x000fe400078e33ff */
[----:B------:R-:W-:-:S03]  /*03d0*/  ISETP.GE.U32.AND P0, PT, R0, 0x3, PT ;  /* 0x000000030000780c */ /* 0x000fc60003f06070 */
[----:B------:R-:W-:-:S05]  /*03e0*/  IMAD.IADD R32, R4, 0x1, R33 ;  /* 0x0000000104207824 */ /* 0x000fca00078e0221 */
[----:B------:R-:W-:-:S05]  /*03f0*/  LOP3.LUT R0, R32, 0x3, RZ, 0xc0, !PT ;  /* 0x0000000320007812 */ /* 0x000fca00078ec0ff */
[----:B------:R-:W-:Y:S05]  /*0400*/  @!P0 BRA `(.L_x_39) ;  /* 0x0000000400ec8947 */ /* 0x000fea0003800000 */
[----:B------:R-:W2:Y:S01]  /*0410*/  LDC.64 R24, c[0x0][0x3b8] ;  /* 0x0000ee00ff187b82 */ /* 0x000ea20000000a00 */
[----:B------:R-:W-:Y:S01]  /*0420*/  LOP3.LUT R32, R32, 0xfffffffc, RZ, 0xc0, !PT ;  /* 0xfffffffc20207812 */ /* 0x000fe200078ec0ff */
[----:B------:R-:W-:-:S06]  /*0430*/  UMOV UR5, 0x1 ;  /* 0x0000000100057882 */ /* 0x000fcc0000000000 */
.L_x_44:
[----:B---3--:R-:W3:Y:S02]  /*0440*/  LDC.64 R26, c[0x0][0x380] ;  /* 0x0000e000ff1a7b82 */ /* 0x008ee40000000a00 */
[----:B---3--:R-:W-:-:S05]  /*0450*/  IMAD.WIDE R26, R2, 0x4, R26 ;  /* 0x00000004021a7825 */ /* 0x008fca00078e021a */
[----:B------:R-:W3:Y:S02]  /*0460*/  LDG.E.CONSTANT R22, desc[UR6][R26.64] ;  /* 0x000000061a167981 */ /* 0x000ee4000c1e9900 */
[----:B---3--:R-:W-:-:S13]  /*0470*/  FSETP.NE.AND P0, PT, |R22|, +INF , PT ;  /* 0x7f8000001600780b */ /* 0x008fda0003f05200 */
[----:B------:R-:W-:Y:S05]  /*0480*/  @!P0 BRA `(.L_x_40) ;  /* 0x00000000005c8947 */ /* 0x000fea0003800000 */
[----:B------:R-:W-:Y:S01]  /*0490*/  I2F.F64 R20, UR5 ;  /* 0x0000000500147d12 */ /* 0x000fe20008201c00 */
[----:B------:R-:W-:Y:S01]  /*04a0*/  UIADD3 UR5, UPT, UPT, UR5, 0x1, URZ ;  /* 0x0000000105057890 */ /* 0x000fe2000fffe0ff */
[----:B------:R-:W-:-:S06]  /*04b0*/  IMAD.MOV.U32 R18, RZ, RZ, 0x1 ;  /* 0x00000001ff127424 */ /* 0x000fcc00078e00ff */
[----:B0-----:R-:W1:Y:S08]  /*04c0*/  F2F.F64.F32 R14, R22 ;  /* 0x00000016000e7310 */ /* 0x001e700000201800 */
[----:B------:R-:W0:Y:S01]  /*04d0*/  I2F.F64 R12, UR5 ;  /* 0x00000005000c7d12 */ /* 0x000e220008201c00 */
[----:B-1----:R-:W-:-:S07]  /*04e0*/  DFMA R14, R10, R20, R14 ;  /* 0x000000140a0e722b */ /* 0x002fce000000000e */
[----:B0-----:R-:W0:Y:S03]  /*04f0*/  MUFU.RCP64H R19, R13 ;  /* 0x0000000d00137308 */ /* 0x001e260000001800 */
[----:B------:R-:W-:Y:S01]  /*0500*/  FSETP.GEU.AND P1, PT, |R15|, 6.5827683646048100446e-37, PT ;  /* 0x036000000f00780b */ /* 0x000fe20003f2e200 */
[----:B0-----:R-:W-:-:S08]  /*0510*/  DFMA R16, -R12, R18, 1 ;  /* 0x3ff000000c10742b */ /* 0x001fd00000000112 */
[----:B------:R-:W-:-:S08]  /*0520*/  DFMA R16, R16, R16, R16 ;  /* 0x000000101010722b */ /* 0x000fd00000000010 */
[----:B------:R-:W-:-:S08]  /*0530*/  DFMA R16, R18, R16, R18 ;  /* 0x000000101210722b */ /* 0x000fd00000000012 */
[----:B------:R-:W-:-:S08]  /*0540*/  DFMA R18, -R12, R16, 1 ;  /* 0x3ff000000c12742b */ /* 0x000fd00000000110 */
[----:B------:R-:W-:-:S08]  /*0550*/  DFMA R18, R16, R18, R16 ;  /* 0x000000121012722b */ /* 0x000fd00000000010 */
[----:B------:R-:W-:-:S08]  /*0560*/  DMUL R10, R14, R18 ;  /* 0x000000120e0a7228 */ /* 0x000fd00000000000 */
[----:B------:R-:W-:-:S08]  /*0570*/  DFMA R16, -R12, R10, R14 ;  /* 0x0000000a0c10722b */ /* 0x000fd0000000010e */
[----:B------:R-:W-:-:S10]  /*0580*/  DFMA R10, R18, R16, R10 ;  /* 0x00000010120a722b */ /* 0x000fd4000000000a */
[----:B------:R-:W-:-:S05]  /*0590*/  FFMA R16, RZ, R13, R11 ;  /* 0x0000000dff107223 */ /* 0x000fca000000000b */
[----:B------:R-:W-:-:S13]  /*05a0*/  FSETP.GT.AND P0, PT, |R16|, 1.469367938527859385e-39, PT ;  /* 0x001000001000780b */ /* 0x000fda0003f04200 */
[----:B------:R-:W-:Y:S05]  /*05b0*/  @P0 BRA P1, `(.L_x_40) ;  /* 0x0000000000100947 */ /* 0x000fea0000800000 */
[----:B------:R-:W-:Y:S01]  /*05c0*/  IMAD.MOV.U32 R16, RZ, RZ, R14 ;  /* 0x000000ffff107224 */ /* 0x000fe200078e000e */
[----:B------:R-:W-:Y:S01]  /*05d0*/  MOV R30, 0x600 ;  /* 0x00000600001e7802 */ /* 0x000fe20000000f00 */
[----:B------:R-:W-:-:S07]  /*05e0*/  IMAD.MOV.U32 R17, RZ, RZ, R15 ;  /* 0x000000ffff117224 */ /* 0x000fce00078e000f */
[----:B--2--5:R-:W-:Y:S05]  /*05f0*/  CALL.REL.NOINC `($__internal_1_$__cuda_sm20_div_rn_f64_full) ;  /* 0x0000002800747944 */ /* 0x024fea0003c00000 */
.L_x_40:
[----:B------:R-:W3:Y:S01]  /*0600*/  LDG.E.CONSTANT R20, desc[UR6][R26.64+0x4] ;  /* 0x000004061a147981 */ /* 0x000ee2000c1e9900 */
[----:B01----:R-:W0:Y:S01]  /*0610*/  F2F.F32.F64 R13, R10 ;  /* 0x0000000a000d7310 */ /* 0x003e220000301000 */
[----:B------:R-:W-:-:S04]  /*0620*/  IMAD.IADD R29, R7, 0x1, R2 ;  /* 0x00000001071d7824 */ /* 0x000fc800078e0202 */
[----:B--2---:R-:W-:-:S05]  /*0630*/  IMAD.WIDE R28, R29, 0x4, R24 ;  /* 0x000000041d1c7825 */ /* 0x004fca00078e0218 */
[----:B0-----:R0:W-:Y:S01]  /*0640*/  STG.E desc[UR6][R28.64], R13 ;  /* 0x0000000d1c007986 */ /* 0x0011e2000c101906 */
[----:B---3--:R-:W-:-:S13]  /*0650*/  FSETP.NE.AND P0, PT, |R20|, +INF , PT ;  /* 0x7f8000001400780b */ /* 0x008fda0003f05200 */
[----:B0-----:R-:W-:Y:S05]  /*0660*/  @!P0 BRA `(.L_x_41) ;  /* 0x00000000005c8947 */ /* 0x001fea0003800000 */
[----:B------:R-:W-:Y:S01]  /*0670*/  I2F.F64 R14, UR5 ;  /* 0x00000005000e7d12 */ /* 0x000fe20008201c00 */
[----:B------:R-:W-:Y:S01]  /*0680*/  UIADD3 UR5, UPT, UPT, UR5, 0x1, URZ ;  /* 0x0000000105057890 */ /* 0x000fe2000fffe0ff */
[----:B------:R-:W-:-:S06]  /*0690*/  IMAD.MOV.U32 R16, RZ, RZ, 0x1 ;  /* 0x00000001ff107424 */ /* 0x000fcc00078e00ff */
[----:B------:R-:W0:Y:S08]  /*06a0*/  F2F.F64.F32 R20, R20 ;  /* 0x0000001400147310 */ /* 0x000e300000201800 */
[----:B------:R-:W1:Y:S01]  /*06b0*/  I2F.F64 R12, UR5 ;  /* 0x00000005000c7d12 */ /* 0x000e620008201c00 */
[----:B0-----:R-:W-:-:S07]  /*06c0*/  DFMA R14, R10, R14, R20 ;  /* 0x0000000e0a0e722b */ /* 0x001fce0000000014 */
[----:B-1----:R-:W0:Y:S03]  /*06d0*/  MUFU.RCP64H R17, R13 ;  /* 0x0000000d00117308 */ /* 0x002e260000001800 */
        /* <DEDUP_REMOVED lines=15> */
[----:B-----5:R-:W-:Y:S05]  /*07d0*/  CALL.REL.NOINC `($__internal_1_$__cuda_sm20_div_rn_f64_full) ;  /* 0x0000002400fc7944 */ /* 0x020fea0003c00000 */
.L_x_41:
[----:B------:R-:W2:Y:S01]  /*07e0*/  LDG.E.CONSTANT R20, desc[UR6][R26.64+0x8] ;  /* 0x000008061a147981 */ /* 0x000ea2000c1e9900 */
[----:B------:R-:W0:Y:S03]  /*07f0*/  F2F.F32.F64 R13, R10 ;  /* 0x0000000a000d7310 */ /* 0x000e260000301000 */
[----:B0-----:R0:W-:Y:S01]  /*0800*/  STG.E desc[UR6][R28.64+0x4], R13 ;  /* 0x0000040d1c007986 */ /* 0x0011e2000c101906 */
[----:B--2---:R-:W-:-:S13]  /*0810*/  FSETP.NE.AND P0, PT, |R20|, +INF , PT ;  /* 0x7f8000001400780b */ /* 0x004fda0003f05200 */
        /* <DEDUP_REMOVED lines=24> */
.L_x_42:
        /* <DEDUP_REMOVED lines=28> */
.L_x_43:
[----:B------:R-:W0:Y:S01]  /*0b60*/  F2F.F32.F64 R15, R10 ;  /* 0x0000000a000f7310 */ /* 0x000e220000301000 */
[----:B------:R-:W-:-:S04]  /*0b70*/  VIADD R2, R2, 0x4 ;  /* 0x0000000402027836 */ /* 0x000fc80000000000 */
[----:B------:R-:W-:-:S05]  /*0b80*/  IMAD.IADD R13, R33, 0x1, R2 ;  /* 0x00000001210d7824 */ /* 0x000fca00078e0202 */
[----:B------:R-:W-:Y:S01]  /*0b90*/  ISETP.NE.AND P0, PT, R13, R32, PT ;  /* 0x000000200d00720c */ /* 0x000fe20003f05270 */
[----:B0-----:R3:W-:-:S12]  /*0ba0*/  STG.E desc[UR6][R28.64+0xc], R15 ;  /* 0x00000c0f1c007986 */ /* 0x0017d8000c101906 */
[----:B------:R-:W-:Y:S05]  /*0bb0*/  @P0 BRA `(.L_x_44) ;  /* 0xfffffff800200947 */ /* 0x000fea000383ffff */
.L_x_39:
[----:B------:R-:W-:-:S13]  /*0bc0*/  ISETP.NE.AND P0, PT, R0, RZ, PT ;  /* 0x000000ff0000720c */ /* 0x000fda0003f05270 */
[----:B------:R-:W-:Y:S05]  /*0bd0*/  @!P0 BRA `(.L_x_38) ;  /* 0x0000000000908947 */ /* 0x000fea0003800000 */
[----:B------:R-:W2:Y:S01]  /*0be0*/  LDC.64 R24, c[0x0][0x3b8] ;  /* 0x0000ee00ff187b82 */ /* 0x000ea20000000a00 */
[----:B------:R-:W-:-:S07]  /*0bf0*/  UMOV UR4, URZ ;  /* 0x000000ff00047c82 */ /* 0x000fce0008000000 */
[----:B------:R-:W4:Y:S02]  /*0c00*/  LDC.64 R26, c[0x0][0x380] ;  /* 0x0000e000ff1a7b82 */ /* 0x000f240000000a00 */
.L_x_46:
[----:B0---4-:R-:W-:-:S05]  /*0c10*/  IMAD.WIDE R12, R2, 0x4, R26 ;  /* 0x00000004020c7825 */ /* 0x011fca00078e021a */
[----:B------:R-:W4:Y:S01]  /*0c20*/  LDG.E.CONSTANT R22, desc[UR6][R12.64] ;  /* 0x000000060c167981 */ /* 0x000f22000c1e9900 */
[----:B------:R-:W-:-:S06]  /*0c30*/  UIADD3 UR4, UPT, UPT, UR4, 0x1, URZ ;  /* 0x0000000104047890 */ /* 0x000fcc000fffe0ff */
[----:B------:R-:W-:Y:S02]  /*0c40*/  ISETP.NE.AND P1, PT, R0, UR4, PT ;  /* 0x0000000400007c0c */ /* 0x000fe4000bf25270 */
[----:B----4-:R-:W-:-:S13]  /*0c50*/  FSETP.NE.AND P0, PT, |R22|, +INF , PT ;  /* 0x7f8000001600780b */ /* 0x010fda0003f05200 */
[----:B------:R-:W-:Y:S05]  /*0c60*/  @!P0 BRA `(.L_x_45) ;  /* 0x0000000000548947 */ /* 0x000fea0003800000 */
[----:B---3--:R-:W-:Y:S01]  /*0c70*/  I2F.F64 R14, UR5 ;  /* 0x00000005000e7d12 */ /* 0x008fe20008201c00 */
[----:B------:R-:W-:Y:S01]  /*0c80*/  UIADD3 UR5, UPT, UPT, UR5, 0x1, URZ ;  /* 0x0000000105057890 */ /* 0x000fe2000fffe0ff */
[----:B------:R-:W-:-:S08]  /*0c90*/  IMAD.MOV.U32 R18, RZ, RZ, 0x1 ;  /* 0x00000001ff127424 */ /* 0x000fd000078e00ff */
[----:B------:R-:W0:Y:S08]  /*0ca0*/  I2F.F64 R12, UR5 ;  /* 0x00000005000c7d12 */ /* 0x000e300008201c00 */
[----:B0-----:R-:W0:Y:S02]  /*0cb0*/  MUFU.RCP64H R19, R13 ;  /* 0x0000000d00137308 */ /* 0x001e240000001800 */
[----:B0-----:R-:W-:-:S08]  /*0cc0*/  DFMA R16, -R12, R18, 1 ;  /* 0x3ff000000c10742b */ /* 0x001fd00000000112 */
[----:B------:R-:W-:Y:S02]  /*0cd0*/  DFMA R20, R16, R16, R16 ;  /* 0x000000101014722b */ /* 0x000fe40000000010 */
[----:B------:R-:W1:Y:S06]  /*0ce0*/  F2F.F64.F32 R16, R22 ;  /* 0x0000001600107310 */ /* 0x000e6c0000201800 */
[----:B------:R-:W-:-:S08]  /*0cf0*/  DFMA R20, R18, R20, R18 ;  /* 0x000000141214722b */ /* 0x000fd00000000012 */
[----:B------:R-:W-:Y:S02]  /*0d00*/  DFMA R18, -R12, R20, 1 ;  /* 0x3ff000000c12742b */ /* 0x000fe40000000114 */
[----:B-1----:R-:W-:-:S06]  /*0d10*/  DFMA R16, R10, R14, R16 ;  /* 0x0000000e0a10722b */ /* 0x002fcc0000000010 */
        /* <DEDUP_REMOVED lines=8> */
[----:B------:R-:W-:-:S07]  /*0da0*/  MOV R30, 0xdc0 ;  /* 0x00000dc0001e7802 */ /* 0x000fce0000000f00 */
[----:B--2--5:R-:W-:Y:S05]  /*0db0*/  CALL.REL.NOINC `($__internal_1_$__cuda_sm20_div_rn_f64_full) ;  /* 0x0000002000847944 */ /* 0x024fea0003c00000 */
.L_x_45:
[----:B-1-3--:R-:W0:Y:S01]  /*0dc0*/  F2F.F32.F64 R15, R10 ;  /* 0x0000000a000f7310 */ /* 0x00ae220000301000 */
[----:B------:R-:W-:Y:S02]  /*0dd0*/  IMAD.IADD R13, R7, 0x1, R2 ;  /* 0x00000001070d7824 */ /* 0x000fe400078e0202 */
[----:B------:R-:W-:Y:S02]  /*0de0*/  VIADD R2, R2, 0x1 ;  /* 0x0000000102027836 */ /* 0x000fe40000000000 */
[----:B--2---:R-:W-:-:S05]  /*0df0*/  IMAD.WIDE R12, R13, 0x4, R24 ;  /* 0x000000040d0c7825 */ /* 0x004fca00078e0218 */
[----:B0-----:R0:W-:Y:S01]  /*0e00*/  STG.E desc[UR6][R12.64], R15 ;  /* 0x0000000f0c007986 */ /* 0x0011e2000c101906 */
[----:B------:R-:W-:Y:S05]  /*0e10*/  @P1 BRA `(.L_x_46) ;  /* 0xfffffffc007c1947 */ /* 0x000fea000383ffff */
.L_x_38:
[----:B------:R-:W2:Y:S02]  /*0e20*/  LDCU UR5, c[0x0][0x3a8] ;  /* 0x00007500ff0577ac */ /* 0x000ea40008000800 */
[----:B--2---:R-:W-:-:S13]  /*0e30*/  ISETP.GE.AND P0, PT, R3, UR5, PT ;  /* 0x0000000503007c0c */ /* 0x004fda000bf06270 */
[----:B------:R-:W-:Y:S05]  /*0e40*/  @P0 BRA `(.L_x_47) ;  /* 0x00000014002c0947 */ /* 0x000fea0003800000 */
[C---:B------:R-:W-:Y:S01]  /*0e50*/  IADD3 R0, PT, PT, -R4.reuse, UR5, RZ ;  /* 0x0000000504007c10 */ /* 0x040fe2000fffe1ff */
[----:B-----5:R2:W4:Y:S01]  /*0e60*/  F2F.F64.F32 R2, R5 ;  /* 0x0000000500027310 */ /* 0x0205220000201800 */
[----:B0-----:R-:W-:Y:S02]  /*0e70*/  VIADD R12, R4, -UR5 ;  /* 0x80000005040c7c36 */ /* 0x001fe40008000000 */
[----:B------:R-:W-:-:S03]  /*0e80*/  LOP3.LUT P0, R0, R0, 0x3, RZ, 0xc0, !PT ;  /* 0x0000000300007812 */ /* 0x000fc6000780c0ff */
[----:B------:R-:W-:Y:S02]  /*0e90*/  ISETP.GT.U32.AND P1, PT, R12, -0x4, PT ;  /* 0xfffffffc0c00780c */ /* 0x000fe40003f24070 */
[----:B---3--:R2:W0:Y:S08]  /*0ea0*/  F2F.F64.F32 R14, R6 ;  /* 0x00000006000e7310 */ /* 0x0084300000201800 */
[----:B--2-4-:R-:W-:Y:S05]  /*0eb0*/  @!P0 BRA `(.L_x_48) ;  /* 0x00000000004c8947 */ /* 0x014fea0003800000 */
[----:B------:R-:W2:Y:S01]  /*0ec0*/  LDC.64 R16, c[0x0][0x3b8] ;  /* 0x0000ee00ff107b82 */ /* 0x000ea20000000a00 */
[----:B------:R-:W-:-:S07]  /*0ed0*/  UMOV UR4, URZ ;  /* 0x000000ff00047c82 */ /* 0x000fce0008000000 */
[----:B------:R-:W3:Y:S02]  /*0ee0*/  LDC.64 R12, c[0x0][0x380] ;  /* 0x0000e000ff0c7b82 */ /* 0x000ee40000000a00 */
.L_x_49:
[----:B---3--:R-:W-:-:S06]  /*0ef0*/  IMAD.WIDE R18, R4, 0x4, R12 ;  /* 0x0000000404127825 */ /* 0x008fcc00078e020c */
[----:B------:R-:W3:Y:S01]  /*0f00*/  LDG.E.CONSTANT R18, desc[UR6][R18.64] ;  /* 0x0000000612127981 */ /* 0x000ee2000c1e9900 */
[----:B------:R-:W-:Y:S01]  /*0f10*/  UIADD3 UR4, UPT, UPT, UR4, 0x1, URZ ;  /* 0x0000000104047890 */ /* 0x000fe2000fffe0ff */
[----:B---34-:R-:W0:Y:S01]  /*0f20*/  F2F.F64.F32 R20, R18 ;  /* 0x0000001200147310 */ /* 0x018e220000201800 */
[----:B------:R-:W-:Y:S01]  /*0f30*/  FSETP.NE.AND P0, PT, |R18|, +INF , PT ;  /* 0x7f8000001200780b */ /* 0x000fe20003f05200 */
[----:B0-----:R-:W-:-:S08]  /*0f40*/  DMUL R20, R14, R20 ;  /* 0x000000140e147228 */ /* 0x001fd00000000000 */
[----:B-1----:R-:W-:-:S10]  /*0f50*/  DFMA R20, R2, R10, R20 ;  /* 0x0000000a0214722b */ /* 0x002fd40000000014 */
[----:B------:R-:W-:Y:S02]  /*0f60*/  FSEL R10, R10, R20, !P0 ;  /* 0x000000140a0a7208 */ /* 0x000fe40004000000 */
[----:B------:R-:W-:Y:S01]  /*0f70*/  FSEL R11, R11, R21, !P0 ;  /* 0x000000150b0b7208 */ /* 0x000fe20004000000 */
[----:B------:R-:W-:Y:S01]  /*0f80*/  IMAD.IADD R21, R7, 0x1, R4 ;  /* 0x0000000107157824 */ /* 0x000fe200078e0204 */
[----:B------:R-:W-:Y:S01]  /*0f90*/  ISETP.NE.AND P0, PT, R0, UR4, PT ;  /* 0x0000000400007c0c */ /* 0x000fe2000bf05270 */
[----:B------:R-:W-:Y:S01]  /*0fa0*/  VIADD R4, R4, 0x1 ;  /* 0x0000000104047836 */ /* 0x000fe20000000000 */
[----:B------:R-:W0:Y:S01]  /*0fb0*/  F2F.F32.F64 R5, R10 ;  /* 0x0000000a00057310 */ /* 0x000e220000301000 */
[----:B--2---:R-:W-:-:S05]  /*0fc0*/  IMAD.WIDE R20, R21, 0x4, R16 ;  /* 0x0000000415147825 */ /* 0x004fca00078e0210 */
[----:B0-----:R4:W-:Y:S05]  /*0fd0*/  STG.E desc[UR6][R20.64], R5 ;  /* 0x0000000514007986 */ /* 0x0019ea000c101906 */
[----:B------:R-:W-:Y:S05]  /*0fe0*/  @P0 BRA `(.L_x_49) ;  /* 0xfffffffc00c00947 */ /* 0x000fea000383ffff */
.L_x_48:
[----:B------:R-:W-:Y:S05]  /*0ff0*/  @P1 BRA `(.L_x_47) ;  /* 0x0000001000c01947 */ /* 0x000fea0003800000 */
[----:B------:R-:W2:Y:S01]  /*1000*/  LDC.64 R18, c[0x0][0x3b8] ;  /* 0x0000ee00ff127b82 */ /* 0x000ea20000000a00 */
[----:B------:R-:W-:-:S07]  /*1010*/  ISETP.GE.AND P0, PT, R4, UR5, PT ;  /* 0x0000000504007c0c */ /* 0x000fce000bf06270 */
[----:B----4-:R-:W3:Y:S06]  /*1020*/  LDC.64 R20, c[0x0][0x380] ;  /* 0x0000e000ff147b82 */ /* 0x010eec0000000a00 */
[----:B------:R-:W-:Y:S05]  /*1030*/  @P0 BRA `(.L_x_50) ;  /* 0x0000001000080947 */ /* 0x000fea0003800000 */
[----:B------:R-:W-:Y:S02]  /*1040*/  IADD3 R0, PT, PT, -R4, UR5, RZ ;  /* 0x0000000504007c10 */ /* 0x000fe4000fffe1ff */
[----:B------:R-:W-:Y:S02]  /*1050*/  PLOP3.LUT P0, PT, PT, PT, PT, 0x80, 0x8 ;  /* 0x000000000008781c */ /* 0x000fe40003f0f070 */
[----:B------:R-:W-:-:S13]  /*1060*/  ISETP.GT.AND P1, PT, R0, 0xc, PT ;  /* 0x0000000c0000780c */ /* 0x000fda0003f24270 */
[----:B------:R-:W-:Y:S05]  /*1070*/  @!P1 BRA `(.L_x_51) ;  /* 0x0000000800989947 */ /* 0x000fea0003800000 */
[----:B------:R-:W4:Y:S01]  /*1080*/  LDC.64 R22, c[0x0][0x3b8] ;  /* 0x0000ee00ff167b82 */ /* 0x000f220000000a00 */
[----:B------:R-:W-:Y:S01]  /*1090*/  PLOP3.LUT P0, PT, PT, PT, PT, 0x8, 0x80 ;  /* 0x000000000080781c */ /* 0x000fe20003f0e170 */
[----:B------:R-:W-:-:S06]  /*10a0*/  UIADD3 UR4, UPT, UPT, UR5, -0xc, URZ ;  /* 0xfffffff405047890 */ /* 0x000fcc000fffe0ff */
[----:B------:R-:W0:Y:S06]  /*10b0*/  LDC.64 R16, c[0x0][0x380] ;  /* 0x0000e000ff107b82 */ /* 0x000e2c0000000a00 */
.L_x_52:
[----:B0-----:R-:W-:-:S05]  /*10c0*/  IMAD.WIDE R30, R4, 0x4, R16 ;  /* 0x00000004041e7825 */ /* 0x001fca00078e0210 */
[----:B------:R-:W5:Y:S04]  /*10d0*/  LDG.E.CONSTANT R29, desc[UR6][R30.64] ;  /* 0x000000061e1d7981 */ /* 0x000f68000c1e9900 */
[----:B------:R-:W2:Y:S04]  /*10e0*/  LDG.E.CONSTANT R28, desc[UR6][R30.64+0x4] ;  /* 0x000004061e1c7981 */ /* 0x000ea8000c1e9900 */
[----:B------:R-:W3:Y:S04]  /*10f0*/  LDG.E.CONSTANT R26, desc[UR6][R30.64+0x8] ;  /* 0x000008061e1a7981 */ /* 0x000ee8000c1e9900 */
[----:B------:R0:W4:Y:S01]  /*1100*/  LDG.E.CONSTANT R27, desc[UR6][R30.64+0xc] ;  /* 0x00000c061e1b7981 */ /* 0x000122000c1e9900 */
[----:B------:R-:W-:-:S04]  /*1110*/  VIADD R0, R4, 0x4 ;  /* 0x0000000404007836 */ /* 0x000fc80000000000 */
[----:B------:R-:W-:-:S05]  /*1120*/  IMAD.WIDE R32, R0, 0x4, R16 ;  /* 0x0000000400207825 */ /* 0x000fca00078e0210 */
[----:B------:R-:W4:Y:S04]  /*1130*/  LDG.E.CONSTANT R6, desc[UR6][R32.64] ;  /* 0x0000000620067981 */ /* 0x000f28000c1e9900 */
[----:B------:R-:W4:Y:S04]  /*1140*/  LDG.E.CONSTANT R5, desc[UR6][R32.64+0x4] ;  /* 0x0000040620057981 */ /* 0x000f28000c1e9900 */
[----:B------:R-:W4:Y:S01]  /*1150*/  LDG.E.CONSTANT R30, desc[UR6][R32.64+0xc] ;  /* 0x00000c06201e7981 */ /* 0x000f22000c1e9900 */
[----:B0-----:R-:W-:Y:S01]  /*1160*/  VIADD R31, R4, 0x8 ;  /* 0x00000008041f7836 */ /* 0x001fe20000000000 */
[----:B-----5:R-:W0:Y:S01]  /*1170*/  F2F.F64.F32 R24, R29 ;  /* 0x0000001d00187310 */ /* 0x020e220000201800 */
[----:B------:R-:W-:-:S07]  /*1180*/  FSETP.NE.AND P1, PT, |R29|, +INF , PT ;  /* 0x7f8000001d00780b */ /* 0x000fce0003f25200 */
[----:B--2---:R-:W2:Y:S01]  /*1190*/  F2F.F64.F32 R12, R28 ;  /* 0x0000001c000c7310 */ /* 0x004ea20000201800 */
[----:B0-----:R-:W-:-:S08]  /*11a0*/  DMUL R24, R14, R24 ;  /* 0x000000180e187228 */ /* 0x001fd00000000000 */
[----:B-1----:R-:W-:Y:S02]  /*11b0*/  DFMA R24, R2, R10, R24 ;  /* 0x0000000a0218722b */ /* 0x002fe40000000018 */
[----:B--2---:R-:W-:-:S08]  /*11c0*/  DMUL R12, R14, R12 ;  /* 0x0000000c0e0c7228 */ /* 0x004fd00000000000 */
[----:B------:R-:W-:Y:S02]  /*11d0*/  FSEL R34, R10, R24, !P1 ;  /* 0x000000180a227208 */ /* 0x000fe40004800000 */
[----:B------:R-:W-:Y:S02]  /*11e0*/  FSEL R35, R11, R25, !P1 ;  /* 0x000000190b237208 */ /* 0x000fe40004800000 */
[----:B---3--:R-:W0:Y:S01]  /*11f0*/  F2F.F64.F32 R10, R26 ;  /* 0x0000001a000a7310 */ /* 0x008e220000201800 */
[----:B------:R-:W-:-:S03]  /*1200*/  FSETP.NE.AND P1, PT, |R28|, +INF , PT ;  /* 0x7f8000001c00780b */ /* 0x000fc60003f25200 */
[----:B------:R-:W-:-:S10]  /*1210*/  DFMA R12, R2, R34, R12 ;  /* 0x00000022020c722b */ /* 0x000fd4000000000c */
[----:B------:R-:W-:Y:S01]  /*1220*/  FSEL R36, R34, R12, !P1 ;  /* 0x0000000c22247208 */ /* 0x000fe20004800000 */
[----:B0-----:R-:W-:Y:S01]  /*1230*/  DMUL R10, R14, R10 ;  /* 0x0000000a0e0a7228 */ /* 0x001fe20000000000 */
[----:B------:R-:W-:Y:S02]  /*1240*/  FSEL R37, R35, R13, !P1 ;  /* 0x0000000d23257208 */ /* 0x000fe40004800000 */
[----:B----4-:R-:W0:Y:S01]  /*1250*/  F2F.F64.F32 R12, R27 ;  /* 0x0000001b000c7310 */ /* 0x010e220000201800 */
[----:B------:R-:W-:Y:S02]  /*1260*/  FSETP.NE.AND P1, PT, |R26|, +INF , PT ;  /* 0x7f8000001a00780b */ /* 0x000fe40003f25200 */
[----:B------:R1:W2:Y:S02]  /*1270*/  LDG.E.CONSTANT R26, desc[UR6][R32.64+0x8] ;  /* 0x00000806201a7981 */ /* 0x0002a4000c1e9900 */
[----:B------:R-:W-:Y:S02]  /*1280*/  DFMA R10, R2, R36, R10 ;  /* 0x00000024020a722b */ /* 0x000fe4000000000a */
[----:B0-----:R-:W-:-:S08]  /*1290*/  DMUL R24, R14, R12 ;  /* 0x0000000c0e187228 */ /* 0x001fd00000000000 */
[----:B------:R-:W-:Y:S02]  /*12a0*/  FSEL R12, R36, R10, !P1 ;  /* 0x0000000a240c7208 */ /* 0x000fe40004800000 */
[----:B------:R-:W-:Y:S02]  /*12b0*/  FSEL R13, R37, R11, !P1 ;  /* 0x0000000b250d7208 */ /* 0x000fe40004800000 */
[----:B------:R0:W3:Y:S01]  /*12c0*/  F2F.F64.F32 R10, R6 ;  /* 0x00000006000a7310 */ /* 0x0000e20000201800 */
[----:B------:R-:W-:-:S03]  /*12d0*/  FSETP.NE.AND P1, PT, |R27|, +INF , PT ;  /* 0x7f8000001b00780b */ /* 0x000fc60003f25200 */
[----:B------:R-:W-:Y:S01]  /*12e0*/  DFMA R24, R2, R12, R24 ;  /* 0x0000000c0218722b */ /* 0x000fe20000000018 */
[----:B-1----:R-:W-:-:S09]  /*12f0*/  IMAD.WIDE R32, R31, 0x4, R16 ;  /* 0x000000041f207825 */ /* 0x002fd200078e0210 */
[----:B------:R-:W-:Y:S02]  /*1300*/  FSEL R28, R12, R24, !P1 ;  /* 0x000000180c1c7208 */ /* 0x000fe40004800000 */
[----:B------:R-:W-:Y:S02]  /*1310*/  FSEL R29, R13, R25, !P1 ;  /* 0x000000190d1d7208 */ /* 0x000fe40004800000 */
[----:B------:R-:W-:Y:S02]  /*1320*/  FSETP.NE.AND P1, PT, |R6|, +INF , PT ;  /* 0x7f8000000600780b */ /* 0x000fe40003f25200 */
[----:B0-----:R-:W4:Y:S01]  /*1330*/  LDG.E.CONSTANT R6, desc[UR6][R32.64] ;  /* 0x0000000620067981 */ /* 0x001f22000c1e9900 */
[----:B---3--:R-:W-:-:S08]  /*1340*/  DMUL R10, R14, R10 ;  /* 0x0000000a0e0a7228 */ /* 0x008fd00000000000 */
[----:B------:R-:W-:-:S10]  /*1350*/  DFMA R10, R2, R28, R10 ;  /* 0x0000001c020a722b */ /* 0x000fd4000000000a */
[----:B------:R-:W-:Y:S02]  /*1360*/  FSEL R24, R28, R10, !P1 ;  /* 0x0000000a1c187208 */ /* 0x000fe40004800000 */
[----:B------:R-:W-:Y:S02]  /*1370*/  FSEL R25, R29, R11, !P1 ;  /* 0x0000000b1d197208 */ /* 0x000fe40004800000 */
[----:B------:R0:W1:Y:S01]  /*1380*/  F2F.F64.F32 R10, R5 ;  /* 0x00000005000a7310 */ /* 0x0000620000201800 */
[----:B------:R-:W-:Y:S02]  /*1390*/  FSETP.NE.AND P1, PT, |R5|, +INF , PT ;  /* 0x7f8000000500780b */ /* 0x000fe40003f25200 */
[----:B0-----:R-:W3:Y:S01]  /*13a0*/  LDG.E.CONSTANT R5, desc[UR6][R32.64+0x4] ;  /* 0x0000040620057981 */ /* 0x001ee2000c1e9900 */
[----:B-1----:R-:W-:Y:S01]  /*13b0*/  DMUL R10, R14, R10 ;  /* 0x0000000a0e0a7228 */ /* 0x002fe20000000000 */
[----:B------:R-:W-:-:S07]  /*13c0*/  IMAD.IADD R27, R7, 0x1, R4 ;  /* 0x00000001071b7824 */ /* 0x000fce00078e0204 */
[----:B------:R-:W-:Y:S01]  /*13d0*/  DFMA R10, R2, R24, R10 ;  /* 0x00000018020a722b */ /* 0x000fe2000000000a */
[----:B------:R-:W-:Y:S08]  /*13e0*/  F2F.F32.F64 R34, R34 ;  /* 0x0000002200227310 */ /* 0x000ff00000301000 */
[----:B------:R0:W-:Y:S01]  /*13f0*/  F2F.F32.F64 R35, R36 ;  /* 0x0000002400237310 */ /* 0x0001e20000301000 */
[----:B------:R-:W-:-:S02]  /*1400*/  FSEL R10, R24, R10, !P1 ;  /* 0x0000000a180a7208 */ /* 0x000fc40004800000 */
[----:B------:R-:W-:-:S05]  /*1410*/  FSEL R11, R25, R11, !P1 ;  /* 0x0000000b190b7208 */ /* 0x000fca0004800000 */
[----:B------:R-:W1:Y:S01]  /*1420*/  F2F.F32.F64 R13, R12 ;  /* 0x0000000c000d7310 */ /* 0x000e620000301000 */
[----:B0-----:R-:W-:-:S05]  /*1430*/  IMAD.WIDE R36, R27, 0x4, R22 ;  /* 0x000000041b247825 */ /* 0x001fca00078e0216 */
[----:B-1----:R0:W-:Y:S02]  /*1440*/  STG.E desc[UR6][R36.64+0x8], R13 ;  /* 0x0000080d24007986 */ /* 0x0021e4000c101906 */
[----:B------:R-:W-:Y:S08]  /*1450*/  F2F.F32.F64 R29, R28 ;  /* 0x0000001c001d7310 */ /* 0x000ff00000301000 */
[----:B0-----:R-:W0:Y:S01]  /*1460*/  F2F.F64.F32 R12, R30 ;  /* 0x0000001e000c7310 */ /* 0x001e220000201800 */
[----:B------:R-:W-:Y:S04]  /*1470*/  STG.E desc[UR6][R36.64], R34 ;  /* 0x0000002224007986 */ /* 0x000fe8000c101906 */
[----:B------:R4:W-:Y:S01]  /*1480*/  STG.E desc[UR6][R36.64+0x4], R35 ;  /* 0x0000042324007986 */ /* 0x0009e2000c101906 */
[----:B0-----:R-:W-:-:S03]  /*1490*/  DMUL R12, R14, R12 ;  /* 0x0000000c0e0c7228 */ /* 0x001fc60000000000 */
[----:B------:R0:W-:Y:S01]  /*14a0*/  STG.E desc[UR6][R36.64+0xc], R29 ;  /* 0x00000c1d24007986 */ /* 0x0001e2000c101906 */
[----:B--2---:R-:W-:Y:S02]  /*14b0*/  FSETP.NE.AND P1, PT, |R26|, +INF , PT ;  /* 0x7f8000001a00780b */ /* 0x004fe40003f25200 */
[----:B------:R-:W1:Y:S02]  /*14c0*/  F2F.F64.F32 R26, R26 ;  /* 0x0000001a001a7310 */ /* 0x000e640000201800 */
[----:B-1----:R-:W-:-:S08]  /*14d0*/  DMUL R26, R14, R26 ;  /* 0x0000001a0e1a7228 */ /* 0x002fd00000000000 */
[----:B------:R-:W-:-:S10]  /*14e0*/  DFMA R26, R2, R10, R26 ;  /* 0x0000000a021a722b */ /* 0x000fd4000000001a */
[----:B------:R-:W-:Y:S01]  /*14f0*/  FSEL R26, R10, R26, !P1 ;  /* 0x0000001a0a1a7208 */ /* 0x000fe20004800000 */
[----:B----4-:R-:W1:Y:S01]  /*1500*/  F2F.F64.F32 R34, R6 ;  /* 0x0000000600227310 */ /* 0x010e620000201800 */
[----:B------:R-:W-:-:S06]  /*1510*/  FSEL R27, R11, R27, !P1 ;  /* 0x0000001b0b1b7208 */ /* 0x000fcc0004800000 */
[----:B0-----:R-:W-:Y:S01]  /*1520*/  DFMA R28, R2, R26, R12 ;  /* 0x0000001a021c722b */ /* 0x001fe2000000000c */
[----:B------:R-:W2:Y:S01]  /*1530*/  LDG.E.CONSTANT R12, desc[UR6][R32.64+0x8] ;  /* 0x00000806200c7981 */ /* 0x000ea2000c1e9900 */
[----:B------:R-:W-:Y:S01]  /*1540*/  FSETP.NE.AND P1, PT, |R30|, +INF , PT ;  /* 0x7f8000001e00780b */ /* 0x000fe20003f25200 */
[----:B-1----:R-:W-:-:S07]  /*1550*/  DMUL R34, R14, R34 ;  /* 0x000000220e227228 */ /* 0x002fce0000000000 */
[----:B------:R-:W-:Y:S02]  /*1560*/  FSEL R28, R26, R28, !P1 ;  /* 0x0000001c1a1c7208 */ /* 0x000fe40004800000 */
[----:B------:R-:W-:-:S06]  /*1570*/  FSEL R29, R27, R29, !P1 ;  /* 0x0000001d1b1d7208 */ /* 0x000fcc0004800000 */
[----:B------:R-:W-:Y:S01]  /*1580*/  DFMA R36, R2, R28, R34 ;  /* 0x0000001c0224722b */ /* 0x000fe20000000022 */
[----:B------:R3:W4:Y:S02]  /*1590*/  LDG.E.CONSTANT R35, desc[UR6][R32.64+0xc] ;  /* 0x00000c0620237981 */ /* 0x000724000c1e9900 */
[----:B---3--:R-:W0:Y:S01]  /*15a0*/  F2F.F64.F32 R32, R5 ;  /* 0x0000000500207310 */ /* 0x008e220000201800 */
[----:B------:R-:W-:-:S06]  /*15b0*/  FSETP.NE.AND P1, PT, |R6|, +INF , PT ;  /* 0x7f8000000600780b */ /* 0x000fcc0003f25200 */
[----:B------:R-:W-:Y:S02]  /*15c0*/  FSEL R36, R28, R36, !P1 ;  /* 0x000000241c247208 */ /* 0x000fe40004800000 */
[----:B------:R-:W-:Y:S01]  /*15d0*/  FSEL R37, R29, R37, !P1 ;  /* 0x000000251d257208 */ /* 0x000fe20004800000 */
[----:B0-----:R-:W-:Y:S01]  /*15e0*/  DMUL R32, R14, R32 ;  /* 0x000000200e207228 */ /* 0x001fe20000000000 */
[----:B------:R-:W-:Y:S01]  /*15f0*/  VIADD R6, R4, 0xc ;  /* 0x0000000c04067836 */ /* 0x000fe20000000000 */
[----:B------:R0:W-:Y:S06]  /*1600*/  F2F.F32.F64 R34, R10 ;  /* 0x0000000a00227310 */ /* 0x0001ec0000301000 */
[----:B------:R-:W-:Y:S01]  /*1610*/  DFMA R32, R2, R36, R32 ;  /* 0x000000240220722b */ /* 0x000fe20000000020 */
[----:B------:R-:W-:Y:S01]  /*1620*/  FSETP.NE.AND P1, PT, |R5|, +INF , PT ;  /* 0x7f8000000500780b */ /* 0x000fe20003f25200 */
[----:B0-----:R-:W-:Y:S01]  /*1630*/  IMAD.WIDE R10, R6, 0x4, R16 ;  /* 0x00000004060a7825 */ /* 0x001fe200078e0210 */
[----:B------:R0:W-:Y:S07]  /*1640*/  F2F.F32.F64 R13, R24 ;  /* 0x00000018000d7310 */ /* 0x0001ee0000301000 */
[----:B0-----:R-:W-:-:S02]  /*1650*/  FSEL R25, R37, R33, !P1 ;  /* 0x0000002125197208 */ /* 0x001fc40004800000 */
[----:B------:R-:W3:Y:S01]  /*1660*/  LDG.E.CONSTANT R33, desc[UR6][R10.64] ;  /* 0x000000060a217981 */ /* 0x000ee2000c1e9900 */
[----:B------:R-:W-:Y:S01]  /*1670*/  F2F.F32.F64 R30, R26 ;  /* 0x0000001a001e7310 */ /* 0x000fe20000301000 */
[----:B------:R-:W-:Y:S02]  /*1680*/  FSEL R24, R36, R32, !P1 ;  /* 0x0000002024187208 */ /* 0x000fe40004800000 */
[----:B------:R-:W5:Y:S05]  /*1690*/  LDG.E.CONSTANT R32, desc[UR6][R10.64+0x4] ;  /* 0x000004060a207981 */ /* 0x000f6a000c1e9900 */
[----:B------:R-:W-:Y:S08]  /*16a0*/  F2F.F32.F64 R5, R28 ;  /* 0x0000001c00057310 */ /* 0x000ff00000301000 */
[----:B--2---:R-:W0:Y:S01]  /*16b0*/  F2F.F64.F32 R26, R12 ;  /* 0x0000000c001a7310 */ /* 0x004e220000201800 */
[----:B------:R-:W-:Y:S01]  /*16c0*/  FSETP.NE.AND P1, PT, |R12|, +INF , PT ;  /* 0x7f8000000c00780b */ /* 0x000fe20003f25200 */
[----:B0-----:R-:W-:-:S06]  /*16d0*/  DMUL R26, R14, R26 ;  /* 0x0000001a0e1a7228 */ /* 0x001fcc0000000000 */
[----:B----4-:R-:W0:Y:S02]  /*16e0*/  F2F.F64.F32 R28, R35 ;  /* 0x00000023001c7310 */ /* 0x010e240000201800 */
[----:B------:R-:W-:Y:S02]  /*16f0*/  DFMA R26, R2, R24, R26 ;  /* 0x00000018021a722b */ /* 0x000fe4000000001a */
[----:B0-----:R-:W-:-:S08]  /*1700*/  DMUL R28, R14, R28 ;  /* 0x0000001c0e1c7228 */ /* 0x001fd00000000000 */
[----:B------:R-:W-:Y:S02]  /*1710*/  FSEL R26, R24, R26, !P1 ;  /* 0x0000001a181a7208 */ /* 0x000fe40004800000 */
[----:B------:R-:W-:-:S06]  /*1720*/  FSEL R27, R25, R27, !P1 ;  /* 0x0000001b191b7208 */ /* 0x000fcc0004800000 */
[----:B------:R-:W-:Y:S01]  /*1730*/  DFMA R28, R2, R26, R28 ;  /* 0x0000001a021c722b */ /* 0x000fe2000000001c */
[----:B------:R-:W-:Y:S01]  /*1740*/  FSETP.NE.AND P1, PT, |R35|, +INF , PT ;  /* 0x7f8000002300780b */ /* 0x000fe20003f25200 */
[----:B------:R-:W-:Y:S08]  /*1750*/  F2F.F32.F64 R12, R36 ;  /* 0x00000024000c7310 */ /* 0x000ff00000301000 */
[----:B------:R-:W-:-:S02]  /*1760*/  FSEL R28, R26, R28, !P1 ;  /* 0x0000001c1a1c7208 */ /* 0x000fc40004800000 */
[----:B------:R-:W-:Y:S01]  /*1770*/  FSEL R29, R27, R29, !P1 ;  /* 0x0000001d1b1d7208 */ /* 0x000fe20004800000 */
[----:B---3--:R0:W1:Y:S01]  /*1780*/  F2F.F64.F32 R36, R33 ;  /* 0x0000002100247310 */ /* 0x0080620000201800 */
[----:B------:R-:W-:Y:S02]  /*1790*/  FSETP.NE.AND P1, PT, |R33|, +INF , PT ;  /* 0x7f8000002100780b */ /* 0x000fe40003f25200 */
[----:B0-----:R-:W2:Y:S04]  /*17a0*/  LDG.E.CONSTANT R33, desc[UR6][R10.64+0x8] ;  /* 0x000008060a217981 */ /* 0x001ea8000c1e9900 */
[----:B------:R-:W3:Y:S01]  /*17b0*/  LDG.E.CONSTANT R10, desc[UR6][R10.64+0xc] ;  /* 0x00000c060a0a7981 */ /* 0x000ee2000c1e9900 */
[----:B------:R-:W-:Y:S02]  /*17c0*/  IMAD.IADD R35, R7, 0x1, R0 ;  /* 0x0000000107237824 */ /* 0x000fe400078e0200 */
[----:B------:R0:W-:Y:S01]  /*17d0*/  F2F.F32.F64 R0, R24 ;  /* 0x0000001800007310 */ /* 0x0001e20000301000 */
[----:B-1----:R-:W-:Y:S01]  /*17e0*/  DMUL R36, R14, R36 ;  /* 0x000000240e247228 */ /* 0x002fe20000000000 */
[----:B0-----:R-:W-:-:S05]  /*17f0*/  IMAD.WIDE R24, R35, 0x4, R22 ;  /* 0x0000000423187825 */ /* 0x001fca00078e0216 */
[----:B------:R5:W-:Y:S02]  /*1800*/  STG.E desc[UR6][R24.64+0x4], R34 ;  /* 0x0000042218007986 */ /* 0x000be4000c101906 */
[----:B------:R-:W-:Y:S01]  /*1810*/  DFMA R36, R2, R28, R36 ;  /* 0x0000001c0224722b */ /* 0x000fe20000000024 */
[----:B-----5:R-:W0:Y:S01]  /*1820*/  F2F.F64.F32 R34, R32 ;  /* 0x0000002000227310 */ /* 0x020e220000201800 */
[----:B------:R1:W-:Y:S08]  /*1830*/  STG.E desc[UR6][R24.64], R13 ;  /* 0x0000000d18007986 */ /* 0x0003f0000c101906 */
[----:B------:R-:W-:-:S02]  /*1840*/  FSEL R36, R28, R36, !P1 ;  /* 0x000000241c247208 */ /* 0x000fc40004800000 */
[----:B------:R-:W-:Y:S01]  /*1850*/  FSEL R37, R29, R37, !P1 ;  /* 0x000000251d257208 */ /* 0x000fe20004800000 */
[----:B0-----:R-:W-:Y:S01]  /*1860*/  DMUL R34, R14, R34 ;  /* 0x000000220e227228 */ /* 0x001fe20000000000 */
[----:B-1----:R-:W-:Y:S01]  /*1870*/  F2F.F32.F64 R13, R26 ;  /* 0x0000001a000d7310 */ /* 0x002fe20000301000 */
[----:B------:R-:W-:-:S06]  /*1880*/  FSETP.NE.AND P1, PT, |R32|, +INF , PT ;  /* 0x7f8000002000780b */ /* 0x000fcc0003f25200 */
[----:B------:R-:W-:-:S10]  /*1890*/  DFMA R34, R2, R36, R34 ;  /* 0x000000240222722b */ /* 0x000fd40000000022 */
[----:B------:R-:W-:Y:S02]  /*18a0*/  FSEL R34, R36, R34, !P1 ;  /* 0x0000002224227208 */ /* 0x000fe40004800000 */
[----:B------:R-:W-:Y:S01]  /*18b0*/  FSEL R35, R37, R35, !P1 ;  /* 0x0000002325237208 */ /* 0x000fe20004800000 */
[----:B------:R-:W-:Y:S08]  /*18c0*/  F2F.F32.F64 R28, R28 ;  /* 0x0000001c001c7310 */ /* 0x000ff00000301000 */
[----:B------:R-:W-:Y:S01]  /*18d0*/  F2F.F32.F64 R36, R36 ;  /* 0x0000002400247310 */ /* 0x000fe20000301000 */
[----:B------:R0:W-:Y:S01]  /*18e0*/  STG.E desc[UR6][R24.64+0x8], R30 ;  /* 0x0000081e18007986 */ /* 0x0001e2000c101906 */
[----:B------:R-:W-:-:S03]  /*18f0*/  VIADD R4, R4, 0x10 ;  /* 0x0000001004047836 */ /* 0x000fc60000000000 */
[----:B------:R1:W-:Y:S03]  /*1900*/  STG.E desc[UR6][R24.64+0xc], R5 ;  /* 0x00000c0518007986 */ /* 0x0003e6000c101906 */
[----:B--2---:R-:W2:Y:S01]  /*1910*/  F2F.F64.F32 R26, R33 ;  /* 0x00000021001a7310 */ /* 0x004ea20000201800 */
[----:B------:R-:W-:-:S07]  /*1920*/  FSETP.NE.AND P1, PT, |R33|, +INF , PT ;  /* 0x7f8000002100780b */ /* 0x000fce0003f25200 */
[----:B---3--:R-:W3:Y:S01]  /*1930*/  F2F.F64.F32 R32, R10 ;  /* 0x0000000a00207310 */ /* 0x008ee20000201800 */
[----:B--2---:R-:W-:-:S08]  /*1940*/  DMUL R26, R14, R26 ;  /* 0x0000001a0e1a7228 */ /* 0x004fd00000000000 */
[----:B------:R-:W-:Y:S02]  /*1950*/  DFMA R26, R2, R34, R26 ;  /* 0x00000022021a722b */ /* 0x000fe4000000001a */
[----:B---3--:R-:W-:-:S08]  /*1960*/  DMUL R32, R14, R32 ;  /* 0x000000200e207228 */ /* 0x008fd00000000000 */
[----:B------:R-:W-:Y:S02]  /*1970*/  FSEL R26, R34, R26, !P1 ;  /* 0x0000001a221a7208 */ /* 0x000fe40004800000 */
[----:B------:R-:W-:-:S06]  /*1980*/  FSEL R27, R35, R27, !P1 ;  /* 0x0000001b231b7208 */ /* 0x000fcc0004800000 */
[----:B------:R-:W-:Y:S01]  /*1990*/  DFMA R32, R2, R26, R32 ;  /* 0x0000001a0220722b */ /* 0x000fe20000000020 */
[----:B------:R-:W-:Y:S01]  /*19a0*/  FSETP.NE.AND P1, PT, |R10|, +INF , PT ;  /* 0x7f8000000a00780b */ /* 0x000fe20003f25200 */
[----:B------:R-:W-:Y:S08]  /*19b0*/  F2F.F32.F64 R29, R26 ;  /* 0x0000001a001d7310 */ /* 0x000ff00000301000 */
[----:B------:R-:W-:-:S02]  /*19c0*/  FSEL R10, R26, R32, !P1 ;  /* 0x000000201a0a7208 */ /* 0x000fc40004800000 */
[----:B------:R-:W-:Y:S01]  /*19d0*/  FSEL R11, R27, R33, !P1 ;  /* 0x000000211b0b7208 */ /* 0x000fe20004800000 */
[----:B------:R-:W2:Y:S01]  /*19e0*/  F2F.F32.F64 R34, R34 ;  /* 0x0000002200227310 */ /* 0x000ea20000301000 */
[----:B------:R-:W-:-:S07]  /*19f0*/  IMAD.IADD R33, R7, 0x1, R31 ;  /* 0x0000000107217824 */ /* 0x000fce00078e021f */
[----:B------:R-:W3:Y:S01]  /*1a00*/  F2F.F32.F64 R27, R10 ;  /* 0x0000000a001b7310 */ /* 0x000ee20000301000 */
[----:B------:R-:W-:Y:S02]  /*1a10*/  IMAD.IADD R31, R7, 0x1, R6 ;  /* 0x00000001071f7824 */ /* 0x000fe400078e0206 */
[----:B------:R-:W-:-:S04]  /*1a20*/  IMAD.WIDE R32, R33, 0x4, R22 ;  /* 0x0000000421207825 */ /* 0x000fc800078e0216 */
[----:B0-----:R-:W-:Y:S01]  /*1a30*/  IMAD.WIDE R30, R31, 0x4, R22 ;  /* 0x000000041f1e7825 */ /* 0x001fe200078e0216 */
[----:B------:R1:W-:Y:S04]  /*1a40*/  STG.E desc[UR6][R32.64], R12 ;  /* 0x0000000c20007986 */ /* 0x0003e8000c101906 */
[----:B------:R1:W-:Y:S04]  /*1a50*/  STG.E desc[UR6][R32.64+0x4], R0 ;  /* 0x0000040020007986 */ /* 0x0003e8000c101906 */
[----:B------:R1:W-:Y:S04]  /*1a60*/  STG.E desc[UR6][R32.64+0x8], R13 ;  /* 0x0000080d20007986 */ /* 0x0003e8000c101906 */
[----:B------:R1:W-:Y:S04]  /*1a70*/  STG.E desc[UR6][R32.64+0xc], R28 ;  /* 0x00000c1c20007986 */ /* 0x0003e8000c101906 */
[----:B------:R1:W-:Y:S04]  /*1a80*/  STG.E desc[UR6][R30.64], R36 ;  /* 0x000000241e007986 */ /* 0x0003e8000c101906 */
[----:B--2---:R1:W-:Y:S04]  /*1a90*/  STG.E desc[UR6][R30.64+0x4], R34 ;  /* 0x000004221e007986 */ /* 0x0043e8000c101906 */
[----:B------:R1:W-:Y:S04]  /*1aa0*/  STG.E desc[UR6][R30.64+0x8], R29 ;  /* 0x0000081d1e007986 */ /* 0x0003e8000c101906 */
[----:B---3--:R1:W-:Y:S01]  /*1ab0*/  STG.E desc[UR6][R30.64+0xc], R27 ;  /* 0x00000c1b1e007986 */ /* 0x0083e2000c101906 */
[----:B------:R-:W-:-:S13]  /*1ac0*/  ISETP.GE.AND P1, PT, R4, UR4, PT ;  /* 0x0000000404007c0c */ /* 0x000fda000bf26270 */
[----:B-1----:R-:W-:Y:S05]  /*1ad0*/  @!P1 BRA `(.L_x_52) ;  /* 0xfffffff400789947 */ /* 0x002fea000383ffff */
.L_x_51:
[----:B------:R-:W-:-:S04]  /*1ae0*/  IADD3 R0, PT, PT, -R4, UR5, RZ ;  /* 0x0000000504007c10 */ /* 0x000fc8000fffe1ff */
[----:B------:R-:W-:-:S13]  /*1af0*/  ISETP.GT.AND P1, PT, R0, 0x4, PT ;  /* 0x000000040000780c */ /* 0x000fda0003f24270 */
[----:B------:R-:W-:Y:S05]  /*1b00*/  @!P1 BRA `(.L_x_53) ;  /* 0x00000004004c9947 */ /* 0x000fea0003800000 */
[----:B------:R-:W4:Y:S02]  /*1b10*/  LDC.64 R30, c[0x0][0x380] ;  /* 0x0000e000ff1e7b82 */ /* 0x000f240000000a00 */
[----:B----4-:R-:W-:-:S05]  /*1b20*/  IMAD.WIDE R28, R4, 0x4, R30 ;  /* 0x00000004041c7825 */ /* 0x010fca00078e021e */
[----:B------:R-:W4:Y:S04]  /*1b30*/  LDG.E.CONSTANT R25, desc[UR6][R28.64] ;  /* 0x000000061c197981 */ /* 0x000f28000c1e9900 */
[----:B------:R-:W5:Y:S04]  /*1b40*/  LDG.E.CONSTANT R24, desc[UR6][R28.64+0x4] ;  /* 0x000004061c187981 */ /* 0x000f68000c1e9900 */
[----:B------:R-:W2:Y:S04]  /*1b50*/  LDG.E.CONSTANT R17, desc[UR6][R28.64+0x8] ;  /* 0x000008061c117981 */ /* 0x000ea8000c1e9900 */
[----:B------:R3:W2:Y:S01]  /*1b60*/  LDG.E.CONSTANT R16, desc[UR6][R28.64+0xc] ;  /* 0x00000c061c107981 */ /* 0x0006a2000c1e9900 */
[----:B------:R-:W-:-:S04]  /*1b70*/  VIADD R0, R4, 0x4 ;  /* 0x0000000404007836 */ /* 0x000fc80000000000 */
[----:B------:R-:W-:-:S05]  /*1b80*/  IMAD.WIDE R30, R0, 0x4, R30 ;  /* 0x00000004001e7825 */ /* 0x000fca00078e021e */
[----:B------:R-:W2:Y:S04]  /*1b90*/  LDG.E.CONSTANT R27, desc[UR6][R30.64] ;  /* 0x000000061e1b7981 */ /* 0x000ea8000c1e9900 */
[----:B------:R-:W2:Y:S04]  /*1ba0*/  LDG.E.CONSTANT R26, desc[UR6][R30.64+0x4] ;  /* 0x000004061e1a7981 */ /* 0x000ea8000c1e9900 */
[----:B------:R-:W3:Y:S04]  /*1bb0*/  LDG.E.CONSTANT R5, desc[UR6][R30.64+0x8] ;  /* 0x000008061e057981 */ /* 0x000ee8000c1e9900 */
[----:B------:R2:W2:Y:S01]  /*1bc0*/  LDG.E.CONSTANT R6, desc[UR6][R30.64+0xc] ;  /* 0x00000c061e067981 */ /* 0x0004a2000c1e9900 */
[----:B----4-:R-:W0:Y:S01]  /*1bd0*/  F2F.F64.F32 R22, R25 ;  /* 0x0000001900167310 */ /* 0x010e220000201800 */
[----:B------:R-:W-:-:S07]  /*1be0*/  FSETP.NE.AND P0, PT, |R25|, +INF , PT ;  /* 0x7f8000001900780b */ /* 0x000fce0003f05200 */
[----:B-----5:R-:W4:Y:S01]  /*1bf0*/  F2F.F64.F32 R12, R24 ;  /* 0x00000018000c7310 */ /* 0x020f220000201800 */
[----:B0-----:R-:W-:-:S08]  /*1c00*/  DMUL R22, R14, R22 ;  /* 0x000000160e167228 */ /* 0x001fd00000000000 */
[----:B-1----:R-:W-:Y:S02]  /*1c10*/  DFMA R22, R10, R2, R22 ;  /* 0x000000020a16722b */ /* 0x002fe40000000016 */
[----:B----4-:R-:W-:Y:S01]  /*1c20*/  DMUL R12, R14, R12 ;  /* 0x0000000c0e0c7228 */ /* 0x010fe20000000000 */
[----:B---3--:R-:W0:Y:S07]  /*1c30*/  F2F.F64.F32 R28, R5 ;  /* 0x00000005001c7310 */ /* 0x008e2e0000201800 */
[----:B------:R-:W-:-:S02]  /*1c40*/  FSEL R32, R10, R22, !P0 ;  /* 0x000000160a207208 */ /* 0x000fc40004000000 */
[----:B------:R-:W-:Y:S02]  /*1c50*/  FSEL R33, R11, R23, !P0 ;  /* 0x000000170b217208 */ /* 0x000fe40004000000 */
[----:B------:R-:W-:Y:S01]  /*1c60*/  FSETP.NE.AND P0, PT, |R24|, +INF , PT ;  /* 0x7f8000001800780b */ /* 0x000fe20003f05200 */
[----:B--2---:R-:W1:Y:S03]  /*1c70*/  F2F.F64.F32 R10, R17 ;  /* 0x00000011000a7310 */ /* 0x004e660000201800 */
[----:B------:R-:W-:Y:S02]  /*1c80*/  DFMA R12, R2, R32, R12 ;  /* 0x00000020020c722b */ /* 0x000fe4000000000c */
[----:B0-----:R-:W-:-:S03]  /*1c90*/  DMUL R28, R14, R28 ;  /* 0x0000001c0e1c7228 */ /* 0x001fc60000000000 */
[----:B------:R-:W0:Y:S05]  /*1ca0*/  F2F.F64.F32 R22, R27 ;  /* 0x0000001b00167310 */ /* 0x000e2a0000201800 */
[----:B------:R-:W-:Y:S01]  /*1cb0*/  FSEL R30, R32, R12, !P0 ;  /* 0x0000000c201e7208 */ /* 0x000fe20004000000 */
[----:B-1----:R-:W-:Y:S01]  /*1cc0*/  DMUL R10, R14, R10 ;  /* 0x0000000a0e0a7228 */ /* 0x002fe20000000000 */
[----:B------:R-:W-:Y:S01]  /*1cd0*/  FSEL R31, R33, R13, !P0 ;  /* 0x0000000d211f7208 */ /* 0x000fe20004000000 */
[----:B------:R-:W1:Y:S01]  /*1ce0*/  F2F.F64.F32 R24, R26 ;  /* 0x0000001a00187310 */ /* 0x000e620000201800 */
[----:B------:R-:W-:-:S05]  /*1cf0*/  FSETP.NE.AND P0, PT, |R17|, +INF , PT ;  /* 0x7f8000001100780b */ /* 0x000fca0003f05200 */
[----:B------:R-:W-:Y:S02]  /*1d00*/  DFMA R10, R2, R30, R10 ;  /* 0x0000001e020a722b */ /* 0x000fe4000000000a */
[----:B------:R-:W2:Y:S01]  /*1d10*/  F2F.F64.F32 R12, R16 ;  /* 0x00000010000c7310 */ /* 0x000ea20000201800 */
[C---:B0-----:R-:W-:Y:S02]  /*1d20*/  DMUL R22, R14.reuse, R22 ;  /* 0x000000160e167228 */ /* 0x041fe40000000000 */
[----:B-1----:R-:W-:-:S05]  /*1d30*/  DMUL R24, R14, R24 ;  /* 0x000000180e187228 */ /* 0x002fca0000000000 */
[----:B------:R-:W-:Y:S02]  /*1d40*/  FSEL R10, R30, R10, !P0 ;  /* 0x0000000a1e0a7208 */ /* 0x000fe40004000000 */
[----:B------:R-:W-:Y:S02]  /*1d50*/  FSEL R11, R31, R11, !P0 ;  /* 0x0000000b1f0b7208 */ /* 0x000fe40004000000 */
[----:B------:R-:W-:Y:S01]  /*1d60*/  FSETP.NE.AND P0, PT, |R16|, +INF , PT ;  /* 0x7f8000001000780b */ /* 0x000fe20003f05200 */
[----:B--2---:R-:W-:-:S08]  /*1d70*/  DMUL R12, R14, R12 ;  /* 0x0000000c0e0c7228 */ /* 0x004fd00000000000 */
[----:B------:R-:W-:-:S10]  /*1d80*/  DFMA R12, R2, R10, R12 ;  /* 0x0000000a020c722b */ /* 0x000fd4000000000c */
[----:B------:R-:W-:Y:S02]  /*1d90*/  FSEL R16, R10, R12, !P0 ;  /* 0x0000000c0a107208 */ /* 0x000fe40004000000 */
[----:B------:R-:W-:Y:S01]  /*1da0*/  FSEL R17, R11, R13, !P0 ;  /* 0x0000000d0b117208 */ /* 0x000fe20004000000 */
[----:B------:R-:W-:Y:S01]  /*1db0*/  F2F.F32.F64 R12, R32 ;  /* 0x00000020000c7310 */ /* 0x000fe20000301000 */
[----:B------:R-:W-:-:S04]  /*1dc0*/  FSETP.NE.AND P0, PT, |R27|, +INF , PT ;  /* 0x7f8000001b00780b */ /* 0x000fc80003f05200 */
[----:B------:R-:W-:-:S03]  /*1dd0*/  DFMA R22, R2, R16, R22 ;  /* 0x000000100216722b */ /* 0x000fc60000000016 */
[----:B------:R-:W-:Y:S07]  /*1de0*/  F2F.F32.F64 R13, R30 ;  /* 0x0000001e000d7310 */ /* 0x000fee0000301000 */
[----:B------:R-:W-:Y:S01]  /*1df0*/  FSEL R22, R16, R22, !P0 ;  /* 0x0000001610167208 */ /* 0x000fe20004000000 */
[----:B------:R-:W-:Y:S01]  /*1e00*/  F2F.F32.F64 R32, R10 ;  /* 0x0000000a00207310 */ /* 0x000fe20000301000 */
[----:B------:R-:W-:Y:S02]  /*1e10*/  FSEL R23, R17, R23, !P0 ;  /* 0x0000001711177208 */ /* 0x000fe40004000000 */
[----:B------:R-:W-:-:S04]  /*1e20*/  FSETP.NE.AND P0, PT, |R26|, +INF , PT ;  /* 0x7f8000001a00780b */ /* 0x000fc80003f05200 */
[----:B------:R-:W-:Y:S01]  /*1e30*/  DFMA R24, R2, R22, R24 ;  /* 0x000000160218722b */ /* 0x000fe20000000018 */
[----:B------:R-:W0:Y:S08]  /*1e40*/  F2F.F64.F32 R26, R6 ;  /* 0x00000006001a7310 */ /* 0x000e300000201800 */
[----:B------:R-:W1:Y:S01]  /*1e50*/  F2F.F32.F64 R16, R16 ;  /* 0x0000001000107310 */ /* 0x000e620000301000 */
[----:B------:R-:W-:-:S02]  /*1e60*/  FSEL R24, R22, R24, !P0 ;  /* 0x0000001816187208 */ /* 0x000fc40004000000 */
[----:B------:R-:W-:Y:S02]  /*1e70*/  FSEL R25, R23, R25, !P0 ;  /* 0x0000001917197208 */ /* 0x000fe40004000000 */
[----:B------:R-:W-:Y:S01]  /*1e80*/  FSETP.NE.AND P0, PT, |R5|, +INF , PT ;  /* 0x7f8000000500780b */ /* 0x000fe20003f05200 */
[----:B------:R-:W-:Y:S01]  /*1e90*/  IMAD.IADD R5, R7, 0x1, R0 ;  /* 0x0000000107057824 */ /* 0x000fe200078e0200 */
[----:B0-----:R-:W-:Y:S01]  /*1ea0*/  DMUL R26, R14, R26 ;  /* 0x0000001a0e1a7228 */ /* 0x001fe20000000000 */
[----:B------:R-:W0:Y:S01]  /*1eb0*/  F2F.F32.F64 R22, R22 ;  /* 0x0000001600167310 */ /* 0x000e220000301000 */
[----:B------:R-:W-:-:S10]  /*1ec0*/  DFMA R28, R2, R24, R28 ;  /* 0x00000018021c722b */ /* 0x000fd4000000001c */
[----:B------:R-:W-:Y:S02]  /*1ed0*/  FSEL R30, R24, R28, !P0 ;  /* 0x0000001c181e7208 */ /* 0x000fe40004000000 */
[----:B------:R-:W-:Y:S02]  /*1ee0*/  FSEL R31, R25, R29, !P0 ;  /* 0x0000001d191f7208 */ /* 0x000fe40004000000 */
[----:B------:R-:W2:Y:S01]  /*1ef0*/  LDC.64 R28, c[0x0][0x3b8] ;  /* 0x0000ee00ff1c7b82 */ /* 0x000ea20000000a00 */
[----:B------:R-:W-:Y:S01]  /*1f00*/  FSETP.NE.AND P0, PT, |R6|, +INF , PT ;  /* 0x7f8000000600780b */ /* 0x000fe20003f05200 */
[----:B------:R-:W3:Y:S02]  /*1f10*/  F2F.F32.F64 R25, R24 ;  /* 0x0000001800197310 */ /* 0x000ee40000301000 */
[----:B------:R-:W-:-:S06]  /*1f20*/  DFMA R26, R2, R30, R26 ;  /* 0x0000001e021a722b */ /* 0x000fcc000000001a */
[----:B------:R-:W4:Y:S04]  /*1f30*/  F2F.F32.F64 R33, R30 ;  /* 0x0000001e00217310 */ /* 0x000f280000301000 */
[----:B------:R-:W-:Y:S02]  /*1f40*/  FSEL R10, R30, R26, !P0 ;  /* 0x0000001a1e0a7208 */ /* 0x000fe40004000000 */
[----:B------:R-:W-:Y:S01]  /*1f50*/  FSEL R11, R31, R27, !P0 ;  /* 0x0000001b1f0b7208 */ /* 0x000fe20004000000 */
[----:B------:R-:W-:Y:S01]  /*1f60*/  IMAD.IADD R27, R7, 0x1, R4 ;  /* 0x00000001071b7824 */ /* 0x000fe200078e0204 */
[----:B------:R-:W-:Y:S01]  /*1f70*/  PLOP3.LUT P0, PT, PT, PT, PT, 0x8, 0x80 ;  /* 0x000000000080781c */ /* 0x000fe20003f0e170 */
[----:B------:R-:W-:Y:S01]  /*1f80*/  VIADD R4, R4, 0x8 ;  /* 0x0000000804047836 */ /* 0x000fe20000000000 */
[----:B------:R-:W5:Y:S01]  /*1f90*/  F2F.F32.F64 R17, R10 ;  /* 0x0000000a00117310 */ /* 0x000f620000301000 */
[----:B--2---:R-:W-:-:S04]  /*1fa0*/  IMAD.WIDE R26, R27, 0x4, R28 ;  /* 0x000000041b1a7825 */ /* 0x004fc800078e021c */
[----:B------:R-:W-:Y:S01]  /*1fb0*/  IMAD.WIDE R28, R5, 0x4, R28 ;  /* 0x00000004051c7825 */ /* 0x000fe200078e021c */
[----:B------:R2:W-:Y:S04]  /*1fc0*/  STG.E desc[UR6][R26.64], R12 ;  /* 0x0000000c1a007986 */ /* 0x0005e8000c101906 */
[----:B------:R2:W-:Y:S04]  /*1fd0*/  STG.E desc[UR6][R26.64+0x4], R13 ;  /* 0x0000040d1a007986 */ /* 0x0005e8000c101906 */
[----:B------:R2:W-:Y:S04]  /*1fe0*/  STG.E desc[UR6][R26.64+0x8], R32 ;  /* 0x000008201a007986 */ /* 0x0005e8000c101906 */
[----:B-1----:R2:W-:Y:S04]  /*1ff0*/  STG.E desc[UR6][R26.64+0xc], R16 ;  /* 0x00000c101a007986 */ /* 0x0025e8000c101906 */
[----:B0-----:R2:W-:Y:S04]  /*2000*/  STG.E desc[UR6][R28.64], R22 ;  /* 0x000000161c007986 */ /* 0x0015e8000c101906 */
[----:B---3--:R2:W-:Y:S04]  /*2010*/  STG.E desc[UR6][R28.64+0x4], R25 ;  /* 0x000004191c007986 */ /* 0x0085e8000c101906 */
[----:B----4-:R2:W-:Y:S04]  /*2020*/  STG.E desc[UR6][R28.64+0x8], R33 ;  /* 0x000008211c007986 */ /* 0x0105e8000c101906 */
[----:B-----5:R2:W-:Y:S02]  /*2030*/  STG.E desc[UR6][R28.64+0xc], R17 ;  /* 0x00000c111c007986 */ /* 0x0205e4000c101906 */
.L_x_53:
[----:B------:R-:W-:-:S13]  /*2040*/  ISETP.NE.OR P0, PT, R4, UR5, P0 ;  /* 0x0000000504007c0c */ /* 0x000fda0008705670 */
[----:B------:R-:W-:Y:S05]  /*2050*/  @!P0 BRA `(.L_x_47) ;  /* 0x0000000000a88947 */ /* 0x000fea0003800000 */
.L_x_50:
[----:B--23--:R-:W-:-:S05]  /*2060*/  IMAD.WIDE R12, R4, 0x4, R20 ;  /* 0x00000004040c7825 */ /* 0x00cfca00078e0214 */
[----:B------:R-:W2:Y:S04]  /*2070*/  LDG.E.CONSTANT R6, desc[UR6][R12.64] ;  /* 0x000000060c067981 */ /* 0x000ea8000c1e9900 */
[----:B------:R-:W3:Y:S04]  /*2080*/  LDG.E.CONSTANT R24, desc[UR6][R12.64+0x4] ;  /* 0x000004060c187981 */ /* 0x000ee8000c1e9900 */
[----:B------:R-:W4:Y:S04]  /*2090*/  LDG.E.CONSTANT R0, desc[UR6][R12.64+0x8] ;  /* 0x000008060c007981 */ /* 0x000f28000c1e9900 */
[----:B------:R5:W5:Y:S01]  /*20a0*/  LDG.E.CONSTANT R5, desc[UR6][R12.64+0xc] ;  /* 0x00000c060c057981 */ /* 0x000b62000c1e9900 */
[----:B--2---:R-:W0:Y:S01]  /*20b0*/  F2F.F64.F32 R16, R6 ;  /* 0x0000000600107310 */ /* 0x004e220000201800 */
[----:B------:R-:W-:-:S07]  /*20c0*/  FSETP.NE.AND P0, PT, |R6|, +INF , PT ;  /* 0x7f8000000600780b */ /* 0x000fce0003f05200 */
[----:B---3--:R-:W2:Y:S01]  /*20d0*/  F2F.F64.F32 R22, R24 ;  /* 0x0000001800167310 */ /* 0x008ea20000201800 */
[----:B0-----:R-:W-:-:S08]  /*20e0*/  DMUL R16, R14, R16 ;  /* 0x000000100e107228 */ /* 0x001fd00000000000 */
[----:B-1----:R-:W-:Y:S02]  /*20f0*/  DFMA R16, R2, R10, R16 ;  /* 0x0000000a0210722b */ /* 0x002fe40000000010 */
[----:B--2---:R-:W-:-:S08]  /*2100*/  DMUL R22, R14, R22 ;  /* 0x000000160e167228 */ /* 0x004fd00000000000 */
[----:B------:R-:W-:Y:S02]  /*2110*/  FSEL R10, R10, R16, !P0 ;  /* 0x000000100a0a7208 */ /* 0x000fe40004000000 */
[----:B------:R-:W-:Y:S02]  /*2120*/  FSEL R11, R11, R17, !P0 ;  /* 0x000000110b0b7208 */ /* 0x000fe40004000000 */
[----:B----4-:R-:W0:Y:S01]  /*2130*/  F2F.F64.F32 R16, R0 ;  /* 0x0000000000107310 */ /* 0x010e220000201800 */
[----:B------:R-:W-:-:S03]  /*2140*/  FSETP.NE.AND P0, PT, |R24|, +INF , PT ;  /* 0x7f8000001800780b */ /* 0x000fc60003f05200 */
[----:B------:R-:W-:-:S04]  /*2150*/  DFMA R22, R2, R10, R22 ;  /* 0x0000000a0216722b */ /* 0x000fc80000000016 */
[----:B------:R-:W-:Y:S06]  /*2160*/  F2F.F32.F64 R27, R10 ;  /* 0x0000000a001b7310 */ /* 0x000fec0000301000 */
[----:B-----5:R-:W-:Y:S01]  /*2170*/  FSEL R12, R10, R22, !P0 ;  /* 0x000000160a0c7208 */ /* 0x020fe20004000000 */
[----:B0-----:R-:W-:Y:S01]  /*2180*/  DMUL R16, R14, R16 ;  /* 0x000000100e107228 */ /* 0x001fe20000000000 */
[----:B------:R-:W-:Y:S02]  /*2190*/  FSEL R13, R11, R23, !P0 ;  /* 0x000000170b0d7208 */ /* 0x000fe40004000000 */
[----:B------:R-:W0:Y:S01]  /*21a0*/  F2F.F64.F32 R22, R5 ;  /* 0x0000000500167310 */ /* 0x000e220000201800 */
[----:B------:R-:W-:-:S04]  /*21b0*/  FSETP.NE.AND P0, PT, |R0|, +INF , PT ;  /* 0x7f8000000000780b */ /* 0x000fc80003f05200 */
[----:B------:R-:W-:Y:S02]  /*21c0*/  DFMA R16, R2, R12, R16 ;  /* 0x0000000c0210722b */ /* 0x000fe40000000010 */
[----:B0-----:R-:W-:-:S08]  /*21d0*/  DMUL R24, R14, R22 ;  /* 0x000000160e187228 */ /* 0x001fd00000000000 */
[----:B------:R-:W-:Y:S02]  /*21e0*/  FSEL R22, R12, R16, !P0 ;  /* 0x000000100c167208 */ /* 0x000fe40004000000 */
[----:B------:R-:W-:Y:S01]  /*21f0*/  FSEL R23, R13, R17, !P0 ;  /* 0x000000110d177208 */ /* 0x000fe20004000000 */
[----:B------:R-:W-:Y:S01]  /*2200*/  IMAD.IADD R17, R7, 0x1, R4 ;  /* 0x0000000107117824 */ /* 0x000fe200078e0204 */
[----:B------:R-:W-:Y:S01]  /*2210*/  FSETP.NE.AND P0, PT, |R5|, +INF , PT ;  /* 0x7f8000000500780b */ /* 0x000fe20003f05200 */
[----:B------:R-:W0:Y:S01]  /*2220*/  F2F.F32.F64 R13, R12 ;  /* 0x0000000c000d7310 */ /* 0x000e220000301000 */
[----:B------:R-:W-:Y:S02]  /*2230*/  VIADD R4, R4, 0x4 ;  /* 0x0000000404047836 */ /* 0x000fe40000000000 */
[----:B------:R-:W-:Y:S01]  /*2240*/  DFMA R24, R2, R22, R24 ;  /* 0x000000160218722b */ /* 0x000fe20000000018 */
[----:B------:R-:W-:-:S04]  /*2250*/  IMAD.WIDE R16, R17, 0x4, R18 ;  /* 0x0000000411107825 */ /* 0x000fc800078e0212 */
[----:B------:R-:W1:Y:S01]  /*2260*/  F2F.F32.F64 R29, R22 ;  /* 0x00000016001d7310 */ /* 0x000e620000301000 */
[----:B------:R2:W-:Y:S04]  /*2270*/  STG.E desc[UR6][R16.64], R27 ;  /* 0x0000001b10007986 */ /* 0x0005e8000c101906 */
[----:B------:R-:W-:Y:S02]  /*2280*/  FSEL R10, R22, R24, !P0 ;  /* 0x00000018160a7208 */ /* 0x000fe40004000000 */
[----:B------:R-:W-:Y:S01]  /*2290*/  FSEL R11, R23, R25, !P0 ;  /* 0x00000019170b7208 */ /* 0x000fe20004000000 */
[----:B0-----:R2:W-:Y:S01]  /*22a0*/  STG.E desc[UR6][R16.64+0x4], R13 ;  /* 0x0000040d10007986 */ /* 0x0015e2000c101906 */
[----:B------:R-:W-:Y:S02]  /*22b0*/  ISETP.NE.AND P0, PT, R4, UR5, PT ;  /* 0x0000000504007c0c */ /* 0x000fe4000bf05270 */
[----:B------:R-:W0:Y:S01]  /*22c0*/  F2F.F32.F64 R5, R10 ;  /* 0x0000000a00057310 */ /* 0x000e220000301000 */
[----:B-1----:R2:W-:Y:S04]  /*22d0*/  STG.E desc[UR6][R16.64+0x8], R29 ;  /* 0x0000081d10007986 */ /* 0x0025e8000c101906 */
[----:B0-----:R2:W-:Y:S06]  /*22e0*/  STG.E desc[UR6][R16.64+0xc], R5 ;  /* 0x00000c0510007986 */ /* 0x0015ec000c101906 */
[----:B------:R-:W-:Y:S05]  /*22f0*/  @P0 BRA `(.L_x_50) ;  /* 0xfffffffc00580947 */ /* 0x000fea000383ffff */
.L_x_47:
[----:B------:R-:W0:Y:S01]  /*2300*/  LDCU UR4, c[0x0][0x3ac] ;  /* 0x00007580ff0477ac */ /* 0x000e220008000800 */
[----:B------:R-:W-:-:S05]  /*2310*/  VIMNMX R9, PT, PT, R9, R8, !PT ;  /* 0x0000000809097248 */ /* 0x000fca0007fe0100 */
[----:B0-----:R-:W-:-:S05]  /*2320*/  VIADD R0, R9, UR4 ;  /* 0x0000000409007c36 */ /* 0x001fca0008000000 */
[----:B------:R-:W-:-:S13]  /*2330*/  ISETP.GT.AND P0, PT, R0, UR5, PT ;  /* 0x0000000500007c0c */ /* 0x000fda000bf04270 */
[----:B------:R-:W-:Y:S05]  /*2340*/  @P0 EXIT ;  /* 0x000000000000094d */ /* 0x000fea0003800000 */
[----:B------:R-:W-:Y:S01]  /*2350*/  VIADD R0, R0, 0xffffffff ;  /* 0xffffffff00007836 */ /* 0x000fe20000000000 */
[----:B------:R-:W-:-:S06]  /*2360*/  UMOV UR4, URZ ;  /* 0x000000ff00047c82 */ /* 0x000fcc0008000000 */
.L_x_65:
[----:B0-2---:R-:W0:Y:S01]  /*2370*/  LDC.64 R16, c[0x0][0x3b8] ;  /* 0x0000ee00ff107b82 */ /* 0x005e220000000a00 */
[----:B-----5:R-:W-:-:S04]  /*2380*/  IMAD.IADD R6, R7, 0x1, R0 ;  /* 0x0000000107067824 */ /* 0x020fc800078e0200 */
[----:B0-----:R-:W-:-:S06]  /*2390*/  IMAD.WIDE R16, R6, 0x4, R16 ;  /* 0x0000000406107825 */ /* 0x001fcc00078e0210 */
[----:B------:R-:W2:Y:S01]  /*23a0*/  LDG.E R16, desc[UR6][R16.64] ;  /* 0x0000000610107981 */ /* 0x000ea2000c1e1900 */
[----:B----4-:R-:W-:Y:S01]  /*23b0*/  IMAD.MOV.U32 R5, RZ, RZ, 0x7fc00000 ;  /* 0x7fc00000ff057424 */ /* 0x010fe200078e00ff */
[----:B--2---:R-:W-:-:S13]  /*23c0*/  FSETP.NE.AND P0, PT, |R16|, +INF , PT ;  /* 0x7f8000001000780b */ /* 0x004fda0003f05200 */
[----:B------:R-:W-:Y:S05]  /*23d0*/  @!P0 BRA `(.L_x_54) ;  /* 0x0000000800d88947 */ /* 0x000fea0003800000 */
[----:B------:R-:W1:Y:S01]  /*23e0*/  LDCU UR5, c[0x0][0x3ac] ;  /* 0x00007580ff0577ac */ /* 0x000e620008000800 */
[----:B---3--:R-:W-:-:S05]  /*23f0*/  VIADD R15, R0, 0x1 ;  /* 0x00000001000f7836 */ /* 0x008fca0000000000 */
[----:B-1----:R-:W-:-:S04]  /*2400*/  VIADDMNMX R10, R15, -UR5, R8, PT ;  /* 0x800000050f0a7c46 */ /* 0x002fc8000b800108 */
[----:B------:R-:W-:-:S13]  /*2410*/  ISETP.GE.AND P0, PT, R10, 0x1, PT ;  /* 0x000000010a00780c */ /* 0x000fda0003f06270 */
[----:B------:R-:W-:Y:S05]  /*2420*/  @!P0 BRA `(.L_x_54) ;  /* 0x0000000800c48947 */ /* 0x000fea0003800000 */
[----:B------:R-:W-:Y:S02]  /*2430*/  IMAD.IADD R15, R15, 0x1, -R10 ;  /* 0x000000010f0f7824 */ /* 0x000fe400078e0a0a */
[----:B------:R-:W-:Y:S02]  /*2440*/  IMAD.MOV.U32 R2, RZ, RZ, 0x0 ;  /* 0x00000000ff027424 */ /* 0x000fe400078e00ff */
[----:B------:R-:W-:Y:S01]  /*2450*/  IMAD.MOV.U32 R3, RZ, RZ, 0x7ff00000 ;  /* 0x7ff00000ff037424 */ /* 0x000fe200078e00ff */
[----:B------:R-:W-:Y:S01]  /*2460*/  ISETP.GT.AND P0, PT, R15, R0, PT ;  /* 0x000000000f00720c */ /* 0x000fe20003f04270 */
[----:B------:R-:W-:Y:S02]  /*2470*/  IMAD.MOV.U32 R4, RZ, RZ, 0x0 ;  /* 0x00000000ff047424 */ /* 0x000fe400078e00ff */
[----:B------:R-:W-:-:S10]  /*2480*/  IMAD.MOV.U32 R5, RZ, RZ, -0x100000 ;  /* 0xfff00000ff057424 */ /* 0x000fd400078e00ff */
[----:B------:R-:W-:Y:S05]  /*2490*/  @P0 BRA `(.L_x_55) ;  /* 0x0000000800900947 */ /* 0x000fea0003800000 */
[----:B------:R-:W-:Y:S01]  /*24a0*/  VIADDMNMX R14, R9, UR4, R8, PT ;  /* 0x00000004090e7c46 */ /* 0x000fe2000b800108 */
[----:B------:R-:W-:Y:S02]  /*24b0*/  IMAD.MOV.U32 R17, RZ, RZ, R15 ;  /* 0x000000ffff117224 */ /* 0x000fe400078e000f */
[----:B------:R-:W-:Y:S01]  /*24c0*/  IMAD.MOV.U32 R4, RZ, RZ, 0x0 ;  /* 0x00000000ff047424 */ /* 0x000fe200078e00ff */
[----:B------:R-:W-:Y:S01]  /*24d0*/  LOP3.LUT P0, R22, R14, 0x3, RZ, 0xc0, !PT ;  /* 0x000000030e167812 */ /* 0x000fe2000780c0ff */
[----:B------:R-:W-:Y:S02]  /*24e0*/  IMAD.MOV.U32 R5, RZ, RZ, -0x100000 ;  /* 0xfff00000ff057424 */ /* 0x000fe400078e00ff */
[----:B------:R-:W-:Y:S02]  /*24f0*/  IMAD.MOV.U32 R2, RZ, RZ, 0x0 ;  /* 0x00000000ff027424 */ /* 0x000fe400078e00ff */
[----:B------:R-:W-:-:S08]  /*2500*/  IMAD.MOV.U32 R3, RZ, RZ, 0x7ff00000 ;  /* 0x7ff00000ff037424 */ /* 0x000fd000078e00ff */
[----:B------:R-:W-:Y:S05]  /*2510*/  @!P0 BRA `(.L_x_56) ;  /* 0x0000000400288947 */ /* 0x000fea0003800000 */
[----:B------:R-:W0:Y:S01]  /*2520*/  LDC.64 R12, c[0x0][0x3b8] ;  /* 0x0000ee00ff0c7b82 */ /* 0x000e220000000a00 */
[----:B------:R-:W-:-:S04]  /*2530*/  IADD3 R4, P0, PT, -R10, R0, RZ ;  /* 0x000000000a047210 */ /* 0x000fc80007f1e1ff */
[----:B------:R-:W-:Y:S02]  /*2540*/  IADD3 R2, P1, PT, R7, R4, RZ ;  /* 0x0000000407027210 */ /* 0x000fe40007f3e0ff */
[----:B------:R-:W-:Y:S01]  /*2550*/  LEA.HI.X.SX32 R5, R0, 0xffffffff, 0x1, P0 ;  /* 0xffffffff00057811 */ /* 0x000fe200000f0eff */
[----:B------:R-:W1:Y:S04]  /*2560*/  LDC.64 R10, c[0x0][0x380] ;  /* 0x0000e000ff0a7b82 */ /* 0x000e680000000a00 */
[----:B------:R-:W-:Y:S01]  /*2570*/  IMAD.X R3, RZ, RZ, R5, P1 ;  /* 0x000000ffff037224 */ /* 0x000fe200008e0605 */
[----:B0-----:R-:W-:-:S04]  /*2580*/  LEA R12, P0, R2, R12, 0x2 ;  /* 0x0000000c020c7211 */ /* 0x001fc800078010ff */
[----:B------:R-:W-:-:S05]  /*2590*/  LEA.HI.X R13, R2, R13, R3, 0x2, P0 ;  /* 0x0000000d020d7211 */ /* 0x000fca00000f1403 */
[----:B------:R-:W2:Y:S01]  /*25a0*/  LDG.E R20, desc[UR6][R12.64+0x4] ;  /* 0x000004060c147981 */ /* 0x000ea2000c1e1900 */
[----:B-1----:R-:W-:Y:S01]  /*25b0*/  LEA R10, P2, R4, R10, 0x2 ;  /* 0x0000000a040a7211 */ /* 0x002fe200078410ff */
[----:B------:R-:W-:Y:S01]  /*25c0*/  IMAD.MOV.U32 R2, RZ, RZ, 0x0 ;  /* 0x00000000ff027424 */ /* 0x000fe200078e00ff */
[----:B------:R-:W-:Y:S01]  /*25d0*/  ISETP.NE.AND P0, PT, R22, 0x1, PT ;  /* 0x000000011600780c */ /* 0x000fe20003f05270 */
[----:B------:R-:W-:Y:S01]  /*25e0*/  IMAD.MOV.U32 R3, RZ, RZ, 0x7ff00000 ;  /* 0x7ff00000ff037424 */ /* 0x000fe200078e00ff */
[----:B------:R-:W-:Y:S01]  /*25f0*/  LEA.HI.X R11, R4, R11, R5, 0x2, P2 ;  /* 0x0000000b040b7211 */ /* 0x000fe200010f1405 */
[----:B------:R-:W-:Y:S02]  /*2600*/  IMAD.MOV.U32 R4, RZ, RZ, 0x0 ;  /* 0x00000000ff047424 */ /* 0x000fe400078e00ff */
[----:B------:R-:W-:Y:S01]  /*2610*/  IMAD.MOV.U32 R5, RZ, RZ, -0x100000 ;  /* 0xfff00000ff057424 */ /* 0x000fe200078e00ff */
[----:B--2---:R-:W-:-:S13]  /*2620*/  FSETP.NE.AND P1, PT, |R20|, +INF , PT ;  /* 0x7f8000001400780b */ /* 0x004fda0003f25200 */
[----:B------:R-:W-:Y:S05]  /*2630*/  @!P1 BRA `(.L_x_57) ;  /* 0x0000000000509947 */ /* 0x000fea0003800000 */
[----:B------:R-:W2:Y:S01]  /*2640*/  LDG.E.CONSTANT R17, desc[UR6][R10.64+0x4] ;  /* 0x000004060a117981 */ /* 0x000ea2000c1e9900 */
[----:B------:R-:W-:Y:S02]  /*2650*/  IMAD.MOV.U32 R24, RZ, RZ, 0x80000 ;  /* 0x00080000ff187424 */ /* 0x000fe400078e00ff */
[----:B------:R-:W-:Y:S01]  /*2660*/  IMAD.MOV.U32 R25, RZ, RZ, 0x80000 ;  /* 0x00080000ff197424 */ /* 0x000fe200078e00ff */
[----:B--2---:R-:W-:-:S13]  /*2670*/  FSETP.NE.AND P1, PT, |R17|, +INF , PT ;  /* 0x7f8000001100780b */ /* 0x004fda0003f25200 */
[----:B------:R-:W-:Y:S01]  /*2680*/  @P1 F2F.F64.F32 R18, R17 ;  /* 0x0000001100121310 */ /* 0x000fe20000201800 */
[----:B------:R-:W-:Y:S02]  /*2690*/  @P1 LOP3.LUT R24, R24, 0xfff00000, RZ, 0xfc, !PT ;  /* 0xfff0000018181812 */ /* 0x000fe400078efcff */
[----:B------:R-:W-:-:S05]  /*26a0*/  @P1 LOP3.LUT R25, R25, 0x7ff00000, RZ, 0xfc, !PT ;  /* 0x7ff0000019191812 */ /* 0x000fca00078efcff */
[----:B------:R-:W0:Y:S02]  /*26b0*/  @P1 F2F.F64.F32 R20, R20 ;  /* 0x0000001400141310 */ /* 0x000e240000201800 */
[----:B0-----:R-:W-:-:S08]  /*26c0*/  @P1 DADD R18, R18, -R20 ;  /* 0x0000000012121229 */ /* 0x001fd00000000814 */
[C---:B------:R-:W-:Y:S02]  /*26d0*/  @P1 DSETP.MAX.AND P2, P3, R18.reuse, -INF , PT ;  /* 0xfff000001200142a */ /* 0x040fe40003b4f000 */
[----:B------:R-:W-:Y:S01]  /*26e0*/  @P1 DSETP.MIN.AND P4, P5, R18, +INF , PT ;  /* 0x7ff000001200142a */ /* 0x000fe20003d80000 */
[--C-:B------:R-:W-:Y:S02]  /*26f0*/  @P1 IMAD.MOV.U32 R21, RZ, RZ, R19.reuse ;  /* 0x000000ffff151224 */ /* 0x100fe400078e0013 */
[----:B------:R-:W-:Y:S02]  /*2700*/  @P1 IMAD.MOV.U32 R23, RZ, RZ, R19 ;  /* 0x000000ffff171224 */ /* 0x000fe400078e0013 */
[----:B------:R-:W-:Y:S01]  /*2710*/  @P1 IMAD.MOV.U32 R17, RZ, RZ, R18 ;  /* 0x000000ffff111224 */ /* 0x000fe200078e0012 */
[----:B------:R-:W-:Y:S02]  /*2720*/  @P1 FSEL R21, R21, -QNAN , P2 ;  /* 0xfff0000015151808 */ /* 0x000fe40001000000 */
[----:B------:R-:W-:-:S02]  /*2730*/  @P1 FSEL R20, R23, +QNAN , P4 ;  /* 0x7ff0000017141808 */ /* 0x000fc40002000000 */
[----:B------:R-:W-:Y:S02]  /*2740*/  @P1 SEL R5, R24, R21, P3 ;  /* 0x0000001518051207 */ /* 0x000fe40001800000 */
[----:B------:R-:W-:Y:S02]  /*2750*/  @P1 SEL R3, R25, R20, P5 ;  /* 0x0000001419031207 */ /* 0x000fe40002800000 */
[----:B------:R-:W-:Y:S02]  /*2760*/  @P1 SEL R4, R17, RZ, P2 ;  /* 0x000000ff11041207 */ /* 0x000fe40001000000 */
[----:B------:R-:W-:-:S07]  /*2770*/  @P1 SEL R2, R18, RZ, P4 ;  /* 0x000000ff12021207 */ /* 0x000fce0002000000 */
.L_x_57:
[----:B------:R-:W-:Y:S01]  /*2780*/  VIADD R17, R15, 0x1 ;  /* 0x000000010f117836 */ /* 0x000fe20000000000 */
[----:B------:R-:W-:Y:S06]  /*2790*/  @!P0 BRA `(.L_x_56) ;  /* 0x0000000000888947 */ /* 0x000fec0003800000 */
[----:B------:R-:W2:Y:S01]  /*27a0*/  LDG.E R20, desc[UR6][R12.64+0x8] ;  /* 0x000008060c147981 */ /* 0x000ea2000c1e1900 */
[----:B------:R-:W-:Y:S02]  /*27b0*/  ISETP.NE.AND P2, PT, R22, 0x2, PT ;  /* 0x000000021600780c */ /* 0x000fe40003f45270 */
[----:B--2---:R-:W-:-:S13]  /*27c0*/  FSETP.NE.AND P0, PT, |R20|, +INF , PT ;  /* 0x7f8000001400780b */ /* 0x004fda0003f05200 */
[----:B------:R-:W-:Y:S05]  /*27d0*/  @!P0 BRA `(.L_x_58) ;  /* 0x0000000000308947 */ /* 0x000fea0003800000 */
[----:B------:R-:W2:Y:S02]  /*27e0*/  LDG.E.CONSTANT R17, desc[UR6][R10.64+0x8] ;  /* 0x000008060a117981 */ /* 0x000ea4000c1e9900 */
[----:B--2---:R-:W-:-:S13]  /*27f0*/  FSETP.NE.AND P0, PT, |R17|, +INF , PT ;  /* 0x7f8000001100780b */ /* 0x004fda0003f05200 */
[----:B------:R-:W-:Y:S05]  /*2800*/  @!P0 BRA `(.L_x_58) ;  /* 0x0000000000248947 */ /* 0x000fea0003800000 */
[----:B------:R-:W-:Y:S08]  /*2810*/  F2F.F64.F32 R18, R17 ;  /* 0x0000001100127310 */ /* 0x000ff00000201800 */
[----:B------:R-:W0:Y:S02]  /*2820*/  F2F.F64.F32 R20, R20 ;  /* 0x0000001400147310 */ /* 0x000e240000201800 */
[----:B0-----:R-:W-:-:S08]  /*2830*/  DADD R18, R18, -R20 ;  /* 0x0000000012127229 */ /* 0x001fd00000000814 */
[C---:B------:R-:W-:Y:S02]  /*2840*/  DSETP.GT.AND P0, PT, R18.reuse, R4, PT ;  /* 0x000000041200722a */ /* 0x040fe40003f04000 */
[----:B------:R-:W-:-:S04]  /*2850*/  DSETP.GEU.AND P1, PT, R18, R2, PT ;  /* 0x000000021200722a */ /* 0x000fc80003f2e000 */
[C---:B------:R-:W-:Y:S02]  /*2860*/  FSEL R4, R18.reuse, R4, P0 ;  /* 0x0000000412047208 */ /* 0x040fe40000000000 */
[C---:B------:R-:W-:Y:S02]  /*2870*/  FSEL R5, R19.reuse, R5, P0 ;  /* 0x0000000513057208 */ /* 0x040fe40000000000 */
[----:B------:R-:W-:Y:S02]  /*2880*/  FSEL R2, R18, R2, !P1 ;  /* 0x0000000212027208 */ /* 0x000fe40004800000 */
[----:B------:R-:W-:-:S07]  /*2890*/  FSEL R3, R19, R3, !P1 ;  /* 0x0000000313037208 */ /* 0x000fce0004800000 */
.L_x_58:
[----:B------:R-:W-:Y:S01]  /*28a0*/  VIADD R17, R15, 0x2 ;  /* 0x000000020f117836 */ /* 0x000fe20000000000 */
[----:B------:R-:W-:Y:S06]  /*28b0*/  @!P2 BRA `(.L_x_56) ;  /* 0x000000000040a947 */ /* 0x000fec0003800000 */
[----:B------:R-:W2:Y:S02]  /*28c0*/  LDG.E R12, desc[UR6][R12.64+0xc] ;  /* 0x00000c060c0c7981 */ /* 0x000ea4000c1e1900 */
        /* <DEDUP_REMOVED lines=14> */
.L_x_59:
[----:B------:R-:W-:-:S07]  /*29b0*/  VIADD R17, R15, 0x3 ;  /* 0x000000030f117836 */ /* 0x000fce0000000000 */
.L_x_56:
[----:B------:R-:W-:-:S05]  /*29c0*/  VIADD R14, R14, 0xffffffff ;  /* 0xffffffff0e0e7836 */ /* 0x000fca0000000000 */
[----:B------:R-:W-:-:S13]  /*29d0*/  ISETP.GE.U32.AND P0, PT, R14, 0x3, PT ;  /* 0x000000030e00780c */ /* 0x000fda0003f06070 */
[----:B------:R-:W-:Y:S05]  /*29e0*/  @!P0 BRA `(.L_x_55) ;  /* 0x00000004003c8947 */ /* 0x000fea0003800000 */
[----:B------:R-:W0:Y:S01]  /*29f0*/  LDC.64 R12, c[0x0][0x3b8] ;  /* 0x0000ee00ff0c7b82 */ /* 0x000e220000000a00 */
[----:B------:R-:W-:-:S07]  /*2a00*/  IMAD.IADD R19, R7, 0x1, R17 ;  /* 0x0000000107137824 */ /* 0x000fce00078e0211 */
[----:B------:R-:W1:Y:S02]  /*2a10*/  LDC.64 R10, c[0x0][0x380] ;  /* 0x0000e000ff0a7b82 */ /* 0x000e640000000a00 */
.L_x_64:
[----:B0-----:R-:W-:-:S05]  /*2a20*/  IMAD.WIDE R22, R19, 0x4, R12 ;  /* 0x0000000413167825 */ /* 0x001fca00078e020c */
[----:B------:R-:W2:Y:S04]  /*2a30*/  LDG.E R26, desc[UR6][R22.64] ;  /* 0x00000006161a7981 */ /* 0x000ea8000c1e1900 */
[----:B------:R-:W3:Y:S04]  /*2a40*/  LDG.E R21, desc[UR6][R22.64+0x4] ;  /* 0x0000040616157981 */ /* 0x000ee8000c1e1900 */
[----:B------:R-:W4:Y:S04]  /*2a50*/  LDG.E R20, desc[UR6][R22.64+0x8] ;  /* 0x0000080616147981 */ /* 0x000f28000c1e1900 */
[----:B------:R-:W5:Y:S01]  /*2a60*/  LDG.E R18, desc[UR6][R22.64+0xc] ;  /* 0x00000c0616127981 */ /* 0x000f62000c1e1900 */
[----:B-1----:R-:W-:Y:S01]  /*2a70*/  IMAD.WIDE R14, R17, 0x4, R10 ;  /* 0x00000004110e7825 */ /* 0x002fe200078e020a */
[----:B--2---:R-:W-:-:S02]  /*2a80*/  FSETP.NE.AND P3, PT, |R26|, +INF , PT ;  /* 0x7f8000001a00780b */ /* 0x004fc40003f65200 */
[----:B---3--:R-:W-:Y:S02]  /*2a90*/  FSETP.NE.AND P2, PT, |R21|, +INF , PT ;  /* 0x7f8000001500780b */ /* 0x008fe40003f45200 */
[----:B----4-:R-:W-:Y:S02]  /*2aa0*/  FSETP.NE.AND P1, PT, |R20|, +INF , PT ;  /* 0x7f8000001400780b */ /* 0x010fe40003f25200 */
[----:B-----5:R-:W-:-:S07]  /*2ab0*/  FSETP.NE.AND P0, PT, |R18|, +INF , PT ;  /* 0x7f8000001200780b */ /* 0x020fce0003f05200 */
[----:B------:R-:W-:Y:S06]  /*2ac0*/  @!P3 BRA `(.L_x_60) ;  /* 0x00000000003cb947 */ /* 0x000fec0003800000 */
[----:B------:R-:W2:Y:S02]  /*2ad0*/  LDG.E.CONSTANT R27, desc[UR6][R14.64] ;  /* 0x000000060e1b7981 */ /* 0x000ea4000c1e9900 */
[----:B--2---:R-:W-:-:S13]  /*2ae0*/  FSETP.NE.AND P4, PT, |R27|, +INF , PT ;  /* 0x7f8000001b00780b */ /* 0x004fda0003f85200 */
[----:B------:R-:W-:Y:S08]  /*2af0*/  @P4 F2F.F64.F32 R22, R27 ;  /* 0x0000001b00164310 */ /* 0x000ff00000201800 */
[----:B------:R-:W0:Y:S02]  /*2b00*/  @P4 F2F.F64.F32 R24, R26 ;  /* 0x0000001a00184310 */ /* 0x000e240000201800 */
[----:B0-----:R-:W-:-:S08]  /*2b10*/  @P4 DADD R22, R22, -R24 ;  /* 0x0000000016164229 */ /* 0x001fd00000000818 */
[C---:B------:R-:W-:Y:S02]  /*2b20*/  @P4 DSETP.GT.AND P3, PT, R22.reuse, R4, PT ;  /* 0x000000041600422a */ /* 0x040fe40003f64000 */
[----:B------:R-:W-:-:S04]  /*2b30*/  @P4 DSETP.GEU.AND P5, PT, R22, R2, PT ;  /* 0x000000021600422a */ /* 0x000fc80003fae000 */
[C---:B------:R-:W-:Y:S02]  /*2b40*/  @P4 FSEL R24, R22.reuse, R4, P3 ;  /* 0x0000000416184208 */ /* 0x040fe40001800000 */
[C---:B------:R-:W-:Y:S02]  /*2b50*/  @P4 FSEL R25, R23.reuse, R5, P3 ;  /* 0x0000000517194208 */ /* 0x040fe40001800000 */
[----:B------:R-:W-:Y:S01]  /*2b60*/  @P4 FSEL R22, R22, R2, !P5 ;  /* 0x0000000216164208 */ /* 0x000fe20006800000 */
[----:B------:R-:W-:Y:S01]  /*2b70*/  @P4 IMAD.MOV.U32 R4, RZ, RZ, R24 ;  /* 0x000000ffff044224 */ /* 0x000fe200078e0018 */
[----:B------:R-:W-:Y:S01]  /*2b80*/  @P4 FSEL R23, R23, R3, !P5 ;  /* 0x0000000317174208 */ /* 0x000fe20006800000 */
[----:B------:R-:W-:Y:S02]  /*2b90*/  @P4 IMAD.MOV.U32 R5, RZ, RZ, R25 ;  /* 0x000000ffff054224 */ /* 0x000fe400078e0019 */
[----:B------:R-:W-:Y:S02]  /*2ba0*/  @P4 IMAD.MOV.U32 R2, RZ, RZ, R22 ;  /* 0x000000ffff024224 */ /* 0x000fe400078e0016 */
[----:B------:R-:W-:-:S07]  /*2bb0*/  @P4 IMAD.MOV.U32 R3, RZ, RZ, R23 ;  /* 0x000000ffff034224 */ /* 0x000fce00078e0017 */
.L_x_60:
[----:B------:R-:W-:Y:S05]  /*2bc0*/  @!P2 BRA `(.L_x_61) ;  /* 0x00000000003ca947 */ /* 0x000fea0003800000 */
        /* <DEDUP_REMOVED lines=15> */
.L_x_61:
        /* <DEDUP_REMOVED lines=9> */
[----:B------:R-:W-:Y:S02]  /*2d50*/  @P2 FSEL R21, R22, R2, !P3 ;  /* 0x0000000216152208 */ /* 0x000fe40005800000 */
[C---:B------:R-:W-:Y:S01]  /*2d60*/  @P2 FSEL R25, R23.reuse, R5, P1 ;  /* 0x0000000517192208 */ /* 0x040fe20000800000 */
[----:B------:R-:W-:Y:S01]  /*2d70*/  @P2 IMAD.MOV.U32 R4, RZ, RZ, R24 ;  /* 0x000000ffff042224 */ /* 0x000fe200078e0018 */
[----:B------:R-:W-:Y:S01]  /*2d80*/  @P2 FSEL R22, R23, R3, !P3 ;  /* 0x0000000317162208 */ /* 0x000fe20005800000 */
[----:B------:R-:W-:Y:S02]  /*2d90*/  @P2 IMAD.MOV.U32 R2, RZ, RZ, R21 ;  /* 0x000000ffff022224 */ /* 0x000fe400078e0015 */
[----:B------:R-:W-:Y:S02]  /*2da0*/  @P2 IMAD.MOV.U32 R5, RZ, RZ, R25 ;  /* 0x000000ffff052224 */ /* 0x000fe400078e0019 */
[----:B------:R-:W-:-:S07]  /*2db0*/  @P2 IMAD.MOV.U32 R3, RZ, RZ, R22 ;  /* 0x000000ffff032224 */ /* 0x000fce00078e0016 */
.L_x_62:
        /* <DEDUP_REMOVED lines=13> */
.L_x_63:
[C---:B------:R-:W-:Y:S02]  /*2e90*/  VIADD R15, R17.reuse, 0x3 ;  /* 0x00000003110f7836 */ /* 0x040fe40000000000 */
[----:B------:R-:W-:Y:S02]  /*2ea0*/  VIADD R17, R17, 0x4 ;  /* 0x0000000411117836 */ /* 0x000fe40000000000 */
[----:B------:R-:W-:Y:S01]  /*2eb0*/  VIADD R19, R19, 0x4 ;  /* 0x0000000413137836 */ /* 0x000fe20000000000 */
[----:B------:R-:W-:-:S13]  /*2ec0*/  ISETP.GE.AND P0, PT, R15, R0, PT ;  /* 0x000000000f00720c */ /* 0x000fda0003f06270 */
[----:B------:R-:W-:Y:S05]  /*2ed0*/  @!P0 BRA `(.L_x_64) ;  /* 0xfffffff800d08947 */ /* 0x000fea000383ffff */
.L_x_55:
[----:B------:R-:W-:-:S06]  /*2ee0*/  DSETP.NE.AND P0, PT, |R2|, +INF , PT ;  /* 0x7ff000000200742a */ /* 0x000fcc0003f05200 */
[----:B------:R-:W-:-:S14]  /*2ef0*/  DSETP.EQU.OR P0, PT, |R4|, +INF , !P0 ;  /* 0x7ff000000400742a */ /* 0x000fdc000470a600 */
[----:B------:R-:W-:Y:S01]  /*2f00*/  @!P0 DADD R2, R4, R2 ;  /* 0x0000000004028229 */ /* 0x000fe20000000002 */
[----:B------:R-:W-:-:S09]  /*2f10*/  IMAD.MOV.U32 R5, RZ, RZ, R16 ;  /* 0x000000ffff057224 */ /* 0x000fd200078e0010 */
[----:B------:R-:W0:Y:S02]  /*2f20*/  @!P0 F2F.F32.F64 R3, R2 ;  /* 0x0000000200038310 */ /* 0x000e240000301000 */
[----:B0-----:R-:W-:-:S07]  /*2f30*/  @!P0 FFMA R5, R3, 0.5, R16 ;  /* 0x3f00000003058823 */ /* 0x001fce0000000010 */
.L_x_54:
[----:B------:R-:W0:Y:S01]  /*2f40*/  LDC.64 R2, c[0x0][0x3c0] ;  /* 0x0000f000ff027b82 */ /* 0x000e220000000a00 */
[----:B------:R-:W2:Y:S01]  /*2f50*/  LDCU UR5, c[0x0][0x3a8] ;  /* 0x00007500ff0577ac */ /* 0x000ea20008000800 */
[----:B------:R-:W-:Y:S01]  /*2f60*/  VIADD R0, R0, 0x1 ;  /* 0x0000000100007836 */ /* 0x000fe20000000000 */
[----:B------:R-:W-:-:S04]  /*2f70*/  UIADD3 UR4, UPT, UPT, UR4, 0x1, URZ ;  /* 0x0000000104047890 */ /* 0x000fc8000fffe0ff */
[----:B--2---:R-:W-:Y:S01]  /*2f80*/  ISETP.NE.AND P0, PT, R0, UR5, PT ;  /* 0x0000000500007c0c */ /* 0x004fe2000bf05270 */
[----:B0-----:R-:W-:-:S05]  /*2f90*/  IMAD.WIDE R2, R6, 0x4, R2 ;  /* 0x0000000406027825 */ /* 0x001fca00078e0202 */
[----:B------:R0:W-:Y:S07]  /*2fa0*/  STG.E desc[UR6][R2.64], R5 ;  /* 0x0000000502007986 */ /* 0x0001ee000c101906 */
[----:B------:R-:W-:Y:S05]  /*2fb0*/  @P0 BRA `(.L_x_65) ;  /* 0xfffffff000ec0947 */ /* 0x000fea000383ffff */
[----:B------:R-:W-:Y:S05]  /*2fc0*/  EXIT ;  /* 0x000000000000794d */ /* 0x000fea0003800000 */
        .weak           $__internal_1_$__cuda_sm20_div_rn_f64_full
        .type           $__internal_1_$__cuda_sm20_div_rn_f64_full,@function
        .size           $__internal_1_$__cuda_sm20_div_rn_f64_full,(.L_x_73 - $__internal_1_$__cuda_sm20_div_rn_f64_full)
$__internal_1_$__cuda_sm20_div_rn_f64_full:
[C---:B------:R-:W-:Y:S01]  /*2fd0*/  FSETP.GEU.AND P0, PT, |R13|.reuse, 1.469367938527859385e-39, PT ;  /* 0x001000000d00780b */ /* 0x040fe20003f0e200 */
[----:B------:R-:W-:Y:S01]  /*2fe0*/  IMAD.MOV.U32 R14, RZ, RZ, 0x1 ;  /* 0x00000001ff0e7424 */ /* 0x000fe200078e00ff */
        /* <DEDUP_REMOVED lines=10> */
[----:B------:R-:W-:Y:S02]  /*3090*/  IMAD.MOV.U32 R15, RZ, RZ, R17 ;  /* 0x000000ffff0f7224 */ /* 0x000fe400078e0011 */
[----:B------:R-:W-:-:S03]  /*30a0*/  IMAD.MOV.U32 R14, RZ, RZ, R16 ;  /* 0x000000ffff0e7224 */ /* 0x000fc600078e0010 */
[----:B------:R-:W-:Y:S02]  /*30b0*/  LOP3.LUT R34, R15, 0x7ff00000, RZ, 0xc0, !PT ;  /* 0x7ff000000f227812 */ /* 0x000fe400078ec0ff */
[----:B------:R-:W-:Y:S01]  /*30c0*/  DFMA R20, R18, -R10, 1 ;  /* 0x3ff000001214742b */ /* 0x000fe2000000080a */
[----:B------:R-:W-:Y:S01]  /*30d0*/  IMAD.MOV.U32 R16, RZ, RZ, R14 ;  /* 0x000000ffff107224 */ /* 0x000fe200078e000e */
[----:B------:R-:W-:-:S04]  /*30e0*/  ISETP.GE.U32.AND P2, PT, R34, R31, PT ;  /* 0x0000001f2200720c */ /* 0x000fc80003f46070 */
[----:B------:R-:W-:Y:S02]  /*30f0*/  SEL R17, R22, 0x63400000, !P2 ;  /* 0x6340000016117807 */ /* 0x000fe40005000000 */
[----:B------:R-:W-:Y:S01]  /*3100*/  DFMA R18, R18, R20, R18 ;  /* 0x000000141212722b */ /* 0x000fe20000000012 */
[----:B------:R-:W-:Y:S02]  /*3110*/  FSETP.GEU.AND P2, PT, |R15|, 1.469367938527859385e-39, PT ;  /* 0x001000000f00780b */ /* 0x000fe40003f4e200 */
[----:B------:R-:W-:-:S11]  /*3120*/  LOP3.LUT R17, R17, 0x800fffff, R15, 0xf8, !PT ;  /* 0x800fffff11117812 */ /* 0x000fd600078ef80f */
        /* <DEDUP_REMOVED lines=9> */
.L_x_66:
[----:B------:R-:W-:Y:S01]  /*31c0*/  DMUL R20, R18, R16 ;  /* 0x0000001012147228 */ /* 0x000fe20000000000 */
[----:B------:R-:W-:-:S07]  /*31d0*/  @!P0 LOP3.LUT R31, R11, 0x7ff00000, RZ, 0xc0, !PT ;  /* 0x7ff000000b1f8812 */ /* 0x000fce00078ec0ff */
[----:B------:R-:W-:-:S08]  /*31e0*/  DFMA R22, R20, -R10, R16 ;  /* 0x8000000a1416722b */ /* 0x000fd00000000010 */
[----:B------:R-:W-:Y:S01]  /*31f0*/  DFMA R22, R18, R22, R20 ;  /* 0x000000161216722b */ /* 0x000fe20000000014 */
[----:B------:R-:W-:Y:S02]  /*3200*/  VIADD R18, R34, 0xffffffff ;  /* 0xffffffff22127836 */ /* 0x000fe40000000000 */
[----:B------:R-:W-:-:S03]  /*3210*/  VIADD R19, R31, 0xffffffff ;  /* 0xffffffff1f137836 */ /* 0x000fc60000000000 */
[----:B------:R-:W-:-:S04]  /*3220*/  ISETP.GT.U32.AND P0, PT, R18, 0x7feffffe, PT ;  /* 0x7feffffe1200780c */ /* 0x000fc80003f04070 */
[----:B------:R-:W-:-:S13]  /*3230*/  ISETP.GT.U32.OR P0, PT, R19, 0x7feffffe, P0 ;  /* 0x7feffffe1300780c */ /* 0x000fda0000704470 */
[----:B------:R-:W-:Y:S05]  /*3240*/  @P0 BRA `(.L_x_67) ;  /* 0x0000000000740947 */ /* 0x000fea0003800000 */
[----:B------:R-:W-:Y:S01]  /*3250*/  LOP3.LUT R18, R15, 0x7ff00000, RZ, 0xc0, !PT ;  /* 0x7ff000000f127812 */ /* 0x000fe200078ec0ff */
[----:B------:R-:W-:Y:S01]  /*3260*/  IMAD.MOV.U32 R19, RZ, RZ, 0x1ca00000 ;  /* 0x1ca00000ff137424 */ /* 0x000fe200078e00ff */
[----:B------:R-:W-:-:S04]  /*3270*/  LOP3.LUT R15, R13, 0x7ff00000, RZ, 0xc0, !PT ;  /* 0x7ff000000d0f7812 */ /* 0x000fc800078ec0ff */
[CC--:B------:R-:W-:Y:S02]  /*3280*/  VIADDMNMX R14, R18.reuse, -R15.reuse, 0xb9600000, !PT ;  /* 0xb9600000120e7446 */ /* 0x0c0fe4000780090f */
[----:B------:R-:W-:Y:S02]  /*3290*/  ISETP.GE.U32.AND P0, PT, R18, R15, PT ;  /* 0x0000000f1200720c */ /* 0x000fe40003f06070 */
[----:B------:R-:W-:Y:S02]  /*32a0*/  VIMNMX R14, PT, PT, R14, 0x46a00000, PT ;  /* 0x46a000000e0e7848 */ /* 0x000fe40003fe0100 */
[----:B------:R-:W-:-:S05]  /*32b0*/  SEL R15, R19, 0x63400000, !P0 ;  /* 0x63400000130f7807 */ /* 0x000fca0004000000 */
[----:B------:R-:W-:Y:S02]  /*32c0*/  IMAD.IADD R20, R14, 0x1, -R15 ;  /* 0x000000010e147824 */ /* 0x000fe400078e0a0f */
[----:B------:R-:W-:Y:S02]  /*32d0*/  IMAD.MOV.U32 R14, RZ, RZ, RZ ;  /* 0x000000ffff0e7224 */ /* 0x000fe400078e00ff */
        /* <DEDUP_REMOVED lines=11> */
[----:B------:R-:W-:Y:S01]  /*3390*/  DMUL.RP R14, R22, R14 ;  /* 0x0000000e160e7228 */ /* 0x000fe20000008000 */
[----:B------:R-:W-:-:S06]  /*33a0*/  IMAD.MOV.U32 R10, RZ, RZ, RZ ;  /* 0x000000ffff0a7224 */ /* 0x000fcc00078e00ff */
[----:B------:R-:W-:-:S03]  /*33b0*/  DFMA R10, R18, -R10, R22 ;  /* 0x8000000a120a722b */ /* 0x000fc60000000016 */
[----:B------:R-:W-:-:S03]  /*33c0*/  LOP3.LUT R13, R15, R13, RZ, 0x3c, !PT ;  /* 0x0000000d0f0d7212 */ /* 0x000fc600078e3cff */
[----:B------:R-:W-:-:S04]  /*33d0*/  IADD3 R10, PT, PT, -R20, -0x43300000, RZ ;  /* 0xbcd00000140a7810 */ /* 0x000fc80007ffe1ff */
[----:B------:R-:W-:-:S04]  /*33e0*/  FSETP.NEU.AND P0, PT, |R11|, R10, PT ;  /* 0x0000000a0b00720b */ /* 0x000fc80003f0d200 */
[----:B------:R-:W-:Y:S02]  /*33f0*/  FSEL R18, R14, R18, !P0 ;  /* 0x000000120e127208 */ /* 0x000fe40004000000 */
[----:B------:R-:W-:Y:S01]  /*3400*/  FSEL R19, R13, R19, !P0 ;  /* 0x000000130d137208 */ /* 0x000fe20004000000 */
[----:B------:R-:W-:Y:S06]  /*3410*/  BRA `(.L_x_68) ;  /* 0x0000000000547947 */ /* 0x000fec0003800000 */
.L_x_67:
        /* <DEDUP_REMOVED lines=13> */
[----:B------:R-:W-:Y:S02]  /*34f0*/  @P0 IMAD.MOV.U32 R18, RZ, RZ, RZ ;  /* 0x000000ffff120224 */ /* 0x000fe400078e00ff */
[----:B------:R-:W-:Y:S01]  /*3500*/  @P0 IMAD.MOV.U32 R19, RZ, RZ, R10 ;  /* 0x000000ffff130224 */ /* 0x000fe200078e000a */
[----:B------:R-:W-:Y:S06]  /*3510*/  BRA `(.L_x_68) ;  /* 0x0000000000147947 */ /* 0x000fec0003800000 */
.L_x_70:
[----:B------:R-:W-:Y:S01]  /*3520*/  LOP3.LUT R19, R13, 0x80000, RZ, 0xfc, !PT ;  /* 0x000800000d137812 */ /* 0x000fe200078efcff */
[----:B------:R-:W-:Y:S01]  /*3530*/  IMAD.MOV.U32 R18, RZ, RZ, R12 ;  /* 0x000000ffff127224 */ /* 0x000fe200078e000c */
[----:B------:R-:W-:Y:S06]  /*3540*/  BRA `(.L_x_68) ;  /* 0x0000000000087947 */ /* 0x000fec0003800000 */
.L_x_69:
[----:B------:R-:W-:Y:S01]  /*3550*/  LOP3.LUT R19, R15, 0x80000, RZ, 0xfc, !PT ;  /* 0x000800000f137812 */ /* 0x000fe200078efcff */
[----:B------:R-:W-:-:S07]  /*3560*/  IMAD.MOV.U32 R18, RZ, RZ, R14 ;  /* 0x000000ffff127224 */ /* 0x000fce00078e000e */
.L_x_68:
[----:B------:R-:W-:Y:S02]  /*3570*/  IMAD.MOV.U32 R31, RZ, RZ, 0x0 ;  /* 0x00000000ff1f7424 */ /* 0x000fe400078e00ff */
[----:B------:R-:W-:Y:S02]  /*3580*/  IMAD.MOV.U32 R10, RZ, RZ, R18 ;  /* 0x000000ffff0a7224 */ /* 0x000fe400078e0012 */
[----:B------:R-:W-:Y:S01]  /*3590*/  IMAD.MOV.U32 R11, RZ, RZ, R19 ;  /* 0x000000ffff0b7224 */ /* 0x000fe200078e0013 */
[----:B------:R-:W-:Y:S06]  /*35a0*/  RET.REL.NODEC R30 `(vama_batch_f32) ;  /* 0xffffffc81e947950 */ /* 0x000fec0003c3ffff */
.L_x_71:
        /* <DEDUP_REMOVED lines=13> */
.L_x_73:


//--------------------- .nv.shared.vama_many_series_one_param_f32 --------------------------
	.section	.nv.shared.vama_many_series_one_param_f32,"aw",@nobits
	.sectionflags	@""
	.align	16
	.zero		1024


//--------------------- .nv.shared.reserved.0     --------------------------
	.section	.nv.shared.reserved.0,"aw",@nobits
	.weak		__nv_reservedSMEM_offset_0_alias
	.size		__nv_reservedSMEM_offset_0_alias, 0, 64
	.other		__nv_reservedSMEM_offset_0_alias,@"STO_CUDA_RESERVED_SHARED STV_DEFAULT"
__nv_reservedSMEM_offset_0_alias:
	.zero		0
	.zero		64


//--------------------- .nv.shared.vama_batch_f32 --------------------------
	.section	.nv.shared.vama_batch_f32,"aw",@nobits
	.sectionflags	@""
	.align	16
	.zero		1024


//--------------------- .nv.constant0.vama_many_series_one_param_f32 --------------------------
	.section	.nv.constant0.vama_many_series_one_param_f32,"a",@progbits
	.sectionflags	@""
	.align	4
.nv.constant0.vama_many_series_one_param_f32:
	.zero		952


//--------------------- .nv.constant0.vama_batch_f32 --------------------------
	.section	.nv.constant0.vama_batch_f32,"a",@progbits
	.sectionflags	@""
	.align	4
.nv.constant0.vama_batch_f32:
	.zero		968


//--------------------- SYMBOLS --------------------------

	.type		.nv.reservedSmem.offset0,@object
	.size		.nv.reservedSmem.offset0,0x4
	.type		.nv.reservedSmem.cap,@object
	.size		.nv.reservedSmem.cap,0x4
